def matmul_kernel(
    a_ptr,
    b_ptr,
    c_ptr,
    M,
    N,
    K,
    stride_am,
    stride_ak,
    stride_bk,
    stride_bn,
    stride_cm,
    stride_cn,
    BLOCK_M: tl.constexpr,
    BLOCK_N: tl.constexpr,
    BLOCK_K: tl.constexpr,
    GROUP_M: tl.constexpr,
):
    pid = tl.program_id(axis=0)
    num_pid_m = tl.cdiv(M, BLOCK_M)
    num_pid_n = tl.cdiv(N, BLOCK_N)
    num_pid_in_group = GROUP_M * num_pid_n
    group_id = pid // num_pid_in_group
    first_pid_m = group_id * GROUP_M
    group_size_m = min(num_pid_m - first_pid_m, GROUP_M)
    pid_m = first_pid_m + ((pid % num_pid_in_group) % group_size_m)
    pid_n = (pid % num_pid_in_group) // group_size_m

    offs_am = (pid_m * BLOCK_M + tl.arange(0, BLOCK_M)) % M
    offs_bn = (pid_n * BLOCK_N + tl.arange(0, BLOCK_N)) % N
    offs_k = tl.arange(0, BLOCK_K)
    a_ptrs = a_ptr + offs_am[:, None] * stride_am + offs_k[None, :] * stride_ak
    b_ptrs = b_ptr + offs_k[:, None] * stride_bk + offs_bn[None, :] * stride_bn

    acc = tl.zeros((BLOCK_M, BLOCK_N), dtype=tl.float32)
    for kk in range(0, tl.cdiv(K, BLOCK_K)):
        a = tl.load(a_ptrs, mask=offs_k[None, :] < K - kk * BLOCK_K, other=0.0)
        b = tl.load(b_ptrs, mask=offs_k[:, None] < K - kk * BLOCK_K, other=0.0)
        acc = tl.dot(a, b, acc)
        a_ptrs += BLOCK_K * stride_ak
        b_ptrs += BLOCK_K * stride_bk

    c = acc.to(c_ptr.dtype.element_ty)
    offs_cm = pid_m * BLOCK_M + tl.arange(0, BLOCK_M)
    offs_cn = pid_n * BLOCK_N + tl.arange(0, BLOCK_N)
    c_ptrs = c_ptr + offs_cm[:, None] * stride_cm + offs_cn[None, :] * stride_cn
    mask = (offs_cm[:, None] < M) & (offs_cn[None, :] < N)
    tl.store(c_ptrs, c, mask=mask)

# config = {"BLOCK_K": 32, "BLOCK_M": 256, "BLOCK_N": 64, "GROUP_M": 8, "arch": "sm_100", "dtype": "bf16", "num_ctas": 4, "num_stages": 3, "num_warps": 4}
# arch = sm_100


// ===== COMPILED SASS (sm_100a) =====

	.target	sm_100a

	.elftype	@"ET_EXEC"


//--------------------- .note.nv.tkinfo           --------------------------
	.section	.note.nv.tkinfo,"",@"SHT_NOTE"
	.sectionflags	@"SHF_NOTE_NV_TKINFO"
	.tkinfo
        /*0018*/ 	.word	0x00000081
        /*0030*/ 	.string	""
        /*0030*/ 	.string	"ptxas-blackwell"
        /*0030*/ 	.string	"Cuda compilation tools, release 12.9, V12.9.86"
        /*0030*/ 	.string	"Build cuda_12.9.r12.9/compiler.36037853_0"
        /*0030*/ 	.string	"-v  -suppress-debug-info  -lineinfo  -arch sm_100a "



//--------------------- .note.nv.cuver            --------------------------
	.section	.note.nv.cuver,"",@"SHT_NOTE"
	.sectionflags	@"SHF_NOTE_NV_CUVER"
        /*0018*/ 	.short	0x0001
        /*001a*/ 	.short	0x0064
        /*001c*/ 	.short	0x0001
        /*001e*/ 	.short	0x0000
        /*0020*/ 	.short	0x0001
        /*0022*/ 	.short	0x0000


//--------------------- .nv.info                  --------------------------
	.section	.nv.info,"",@"SHT_CUDA_INFO"
	.align	4


	//----- nvinfo : EIATTR_REGCOUNT
	.align		4
        /*0000*/ 	.byte	0x04, 0x2f
        /*0002*/ 	.short	(.L_4 - .L_3)
	.align		4
.L_3:
        /*0004*/ 	.word	index@(matmul_kernel)
        /*0008*/ 	.word	0x00000080


	//----- nvinfo : EIATTR_FRAME_SIZE
	.align		4
.L_4:
        /*000c*/ 	.byte	0x04, 0x11
        /*000e*/ 	.short	(.L_6 - .L_5)
	.align		4
.L_5:
        /*0010*/ 	.word	index@($__internal_2_$__cuda_sm10x_tcgen05_guardrail_trap_unallocated_columns_being_dealloced)
        /*0014*/ 	.word	0x00000000


	//----- nvinfo : EIATTR_FRAME_SIZE
	.align		4
.L_6:
        /*0018*/ 	.byte	0x04, 0x11
        /*001a*/ 	.short	(.L_8 - .L_7)
	.align		4
.L_7:
        /*001c*/ 	.word	index@($__internal_1_$__cuda_sm10x_tcgen05_guardrail_trap_phase_invalid_during_alloc)
        /*0020*/ 	.word	0x00000000


	//----- nvinfo : EIATTR_FRAME_SIZE
	.align		4
.L_8:
        /*0024*/ 	.byte	0x04, 0x11
        /*0026*/ 	.short	(.L_10 - .L_9)
	.align		4
.L_9:
        /*0028*/ 	.word	index@($__internal_0_$__cuda_sm10x_tcgen05_guardrail_trap_col_being_dealloced_not_returned_by_alloc)
        /*002c*/ 	.word	0x00000000


	//----- nvinfo : EIATTR_FRAME_SIZE
	.align		4
.L_10:
        /*0030*/ 	.byte	0x04, 0x11
        /*0032*/ 	.short	(.L_12 - .L_11)
	.align		4
.L_11:
        /*0034*/ 	.word	index@(matmul_kernel)
        /*0038*/ 	.word	0x00000000


	//----- nvinfo : EIATTR_MIN_STACK_SIZE
	.align		4
.L_12:
        /*003c*/ 	.byte	0x04, 0x12
        /*003e*/ 	.short	(.L_14 - .L_13)
	.align		4
.L_13:
        /*0040*/ 	.word	index@(matmul_kernel)
        /*0044*/ 	.word	0x00000000
.L_14:


//--------------------- .nv.info.matmul_kernel    --------------------------
	.section	.nv.info.matmul_kernel,"",@"SHT_CUDA_INFO"
	.sectionflags	@""
	.align	4


	//----- nvinfo : EIATTR_CUDA_API_VERSION
	.align		4
        /*0000*/ 	.byte	0x04, 0x37
        /*0002*/ 	.short	(.L_16 - .L_15)
.L_15:
        /*0004*/ 	.word	0x00000081


	//----- nvinfo : EIATTR_KPARAM_INFO
	.align		4
.L_16:
        /*0008*/ 	.byte	0x04, 0x17
        /*000a*/ 	.short	(.L_18 - .L_17)
.L_17:
        /*000c*/ 	.word	0x00000000
        /*0010*/ 	.short	0x000d
        /*0012*/ 	.short	0x0048
        /*0014*/ 	.byte	0x00, 0xf4, 0x21, 0x00


	//----- nvinfo : EIATTR_KPARAM_INFO
	.align		4
.L_18:
        /*0018*/ 	.byte	0x04, 0x17
        /*001a*/ 	.short	(.L_20 - .L_19)
.L_19:
        /*001c*/ 	.word	0x00000000
        /*0020*/ 	.short	0x000c
        /*0022*/ 	.short	0x0040
        /*0024*/ 	.byte	0x00, 0xf4, 0x21, 0x00


	//----- nvinfo : EIATTR_KPARAM_INFO
	.align		4
.L_20:
        /*0028*/ 	.byte	0x04, 0x17
        /*002a*/ 	.short	(.L_22 - .L_21)
.L_21:
        /*002c*/ 	.word	0x00000000
        /*0030*/ 	.short	0x000b
        /*0032*/ 	.short	0x0038
        /*0034*/ 	.byte	0x00, 0xf0, 0x11, 0x00


	//----- nvinfo : EIATTR_KPARAM_INFO
	.align		4
.L_22:
        /*0038*/ 	.byte	0x04, 0x17
        /*003a*/ 	.short	(.L_24 - .L_23)
.L_23:
        /*003c*/ 	.word	0x00000000
        /*0040*/ 	.short	0x000a
        /*0042*/ 	.short	0x0034
        /*0044*/ 	.byte	0x00, 0xf0, 0x11, 0x00


	//----- nvinfo : EIATTR_KPARAM_INFO
	.align		4
.L_24:
        /*0048*/ 	.byte	0x04, 0x17
        /*004a*/ 	.short	(.L_26 - .L_25)
.L_25:
        /*004c*/ 	.word	0x00000000
        /*0050*/ 	.short	0x0009
        /*0052*/ 	.short	0x0030
        /*0054*/ 	.byte	0x00, 0xf0, 0x11, 0x00


	//----- nvinfo : EIATTR_KPARAM_INFO
	.align		4
.L_26:
        /*0058*/ 	.byte	0x04, 0x17
        /*005a*/ 	.short	(.L_28 - .L_27)
.L_27:
        /*005c*/ 	.word	0x00000000
        /*0060*/ 	.short	0x0008
        /*0062*/ 	.short	0x002c
        /*0064*/ 	.byte	0x00, 0xf0, 0x11, 0x00


	//----- nvinfo : EIATTR_KPARAM_INFO
	.align		4
.L_28:
        /*0068*/ 	.byte	0x04, 0x17
        /*006a*/ 	.short	(.L_30 - .L_29)
.L_29:
        /*006c*/ 	.word	0x00000000
        /*0070*/ 	.short	0x0007
        /*0072*/ 	.short	0x0028
        /*0074*/ 	.byte	0x00, 0xf0, 0x11, 0x00


	//----- nvinfo : EIATTR_KPARAM_INFO
	.align		4
.L_30:
        /*0078*/ 	.byte	0x04, 0x17
        /*007a*/ 	.short	(.L_32 - .L_31)
.L_31:
        /*007c*/ 	.word	0x00000000
        /*0080*/ 	.short	0x0006
        /*0082*/ 	.short	0x0024
        /*0084*/ 	.byte	0x00, 0xf0, 0x11, 0x00


	//----- nvinfo : EIATTR_KPARAM_INFO
	.align		4
.L_32:
        /*0088*/ 	.byte	0x04, 0x17
        /*008a*/ 	.short	(.L_34 - .L_33)
.L_33:
        /*008c*/ 	.word	0x00000000
        /*0090*/ 	.short	0x0005
        /*0092*/ 	.short	0x0020
        /*0094*/ 	.byte	0x00, 0xf0, 0x11, 0x00


	//----- nvinfo : EIATTR_KPARAM_INFO
	.align		4
.L_34:
        /*0098*/ 	.byte	0x04, 0x17
        /*009a*/ 	.short	(.L_36 - .L_35)
.L_35:
        /*009c*/ 	.word	0x00000000
        /*00a0*/ 	.short	0x0004
        /*00a2*/ 	.short	0x001c
        /*00a4*/ 	.byte	0x00, 0xf0, 0x11, 0x00


	//----- nvinfo : EIATTR_KPARAM_INFO
	.align		4
.L_36:
        /*00a8*/ 	.byte	0x04, 0x17
        /*00aa*/ 	.short	(.L_38 - .L_37)
.L_37:
        /*00ac*/ 	.word	0x00000000
        /*00b0*/ 	.short	0x0003
        /*00b2*/ 	.short	0x0018
        /*00b4*/ 	.byte	0x00, 0xf0, 0x11, 0x00


	//----- nvinfo : EIATTR_KPARAM_INFO
	.align		4
.L_38:
        /*00b8*/ 	.byte	0x04, 0x17
        /*00ba*/ 	.short	(.L_40 - .L_39)
.L_39:
        /*00bc*/ 	.word	0x00000000
        /*00c0*/ 	.short	0x0002
        /*00c2*/ 	.short	0x0010
        /*00c4*/ 	.byte	0x00, 0xf4, 0x21, 0x00


	//----- nvinfo : EIATTR_KPARAM_INFO
	.align		4
.L_40:
        /*00c8*/ 	.byte	0x04, 0x17
        /*00ca*/ 	.short	(.L_42 - .L_41)
.L_41:
        /*00cc*/ 	.word	0x00000000
        /*00d0*/ 	.short	0x0001
        /*00d2*/ 	.short	0x0008
        /*00d4*/ 	.byte	0x00, 0xf4, 0x21, 0x00


	//----- nvinfo : EIATTR_KPARAM_INFO
	.align		4
.L_42:
        /*00d8*/ 	.byte	0x04, 0x17
        /*00da*/ 	.short	(.L_44 - .L_43)
.L_43:
        /*00dc*/ 	.word	0x00000000
        /*00e0*/ 	.short	0x0000
        /*00e2*/ 	.short	0x0000
        /*00e4*/ 	.byte	0x00, 0xf4, 0x21, 0x00


	//----- nvinfo : EIATTR_EXPLICIT_CLUSTER
	.align		4
.L_44:
        /*00e8*/ 	.byte	0x01, 0x3e
	.zero		2


	//----- nvinfo : EIATTR_CTA_PER_CLUSTER
	.align		4
        /*00ec*/ 	.byte	0x04, 0x3d
        /*00ee*/ 	.short	(.L_46 - .L_45)
.L_45:
        /*00f0*/ 	.word	0x00000004
        /*00f4*/ 	.word	0x00000001
        /*00f8*/ 	.word	0x00000001


	//----- nvinfo : EIATTR_AT_ENTRY_FRAGMENTS
	.align		4
.L_46:
        /*00fc*/ 	.byte	0x04, 0x4f
        /*00fe*/ 	.short	(.L_48 - .L_47)


	//   ....[0]....
.L_47:
        /*0100*/ 	.word	0x00000004


	//----- nvinfo : EIATTR_RESERVED_SMEM_USED
	.align		4
.L_48:
        /*0104*/ 	.byte	0x01, 0x41
	.zero		2


	//----- nvinfo : EIATTR_SPARSE_MMA_MASK
	.align		4
        /*0108*/ 	.byte	0x03, 0x50
        /*010a*/ 	.short	0x0000


	//----- nvinfo : EIATTR_TCGEN05_1CTA_USED
	.align		4
        /*010c*/ 	.byte	0x01, 0x51
	.zero		2


	//----- nvinfo : EIATTR_MAXREG_COUNT
	.align		4
        /*0110*/ 	.byte	0x03, 0x1b
        /*0112*/ 	.short	0x00ff


	//----- nvinfo : EIATTR_NUM_BARRIERS
	.align		4
        /*0114*/ 	.byte	0x02, 0x4c
        /*0116*/ 	.byte	0x01
	.zero		1


	//----- nvinfo : EIATTR_INT_WARP_WIDE_INSTR_OFFSETS
	.align		4
        /*0118*/ 	.byte	0x04, 0x31
        /*011a*/ 	.short	(.L_50 - .L_49)


	//   ....[0]....
.L_49:
        /*011c*/ 	.word	0x00001cc0


	//   ....[1]....
        /*0120*/ 	.word	0x00001cd0


	//   ....[2]....
        /*0124*/ 	.word	0x00002800


	//   ....[3]....
        /*0128*/ 	.word	0x00004db0


	//   ....[4]....
        /*012c*/ 	.word	0x00004e00


	//----- nvinfo : EIATTR_COOP_GROUP_MASK_REGIDS
	.align		4
.L_50:
        /*0130*/ 	.byte	0x04, 0x29
        /*0132*/ 	.short	(.L_52 - .L_51)


	//   ....[0]....
.L_51:
        /*0134*/ 	.word	0xffffffff


	//   ....[1]....
        /*0138*/ 	.word	0xffffffff


	//   ....[2]....
        /*013c*/ 	.word	0xffffffff


	//   ....[3]....
        /*0140*/ 	.word	0xffffffff


	//----- nvinfo : EIATTR_COOP_GROUP_INSTR_OFFSETS
	.align		4
.L_52:
        /*0144*/ 	.byte	0x04, 0x28
        /*0146*/ 	.short	(.L_54 - .L_53)


	//   ....[0]....
.L_53:
        /*0148*/ 	.word	0x00000070


	//   ....[1]....
        /*014c*/ 	.word	0x00000330


	//   ....[2]....
        /*0150*/ 	.word	0x00004c40


	//   ....[3]....
        /*0154*/ 	.word	0x00004eb0


	//----- nvinfo : EIATTR_VRC_CTA_INIT_COUNT
	.align		4
.L_54:
        /*0158*/ 	.byte	0x02, 0x4a
        /*015a*/ 	.byte	0x80
	.zero		1


	//----- nvinfo : EIATTR_MBARRIER_INSTR_OFFSETS
	.align		4
        /*015c*/ 	.byte	0x04, 0x39
        /*015e*/ 	.short	(.L_56 - .L_55)


	//   ....[0]....
.L_55:
        /*0160*/ 	.word	0x00001e00
        /*0164*/ 	.word	0x000000ff
        /*0168*/ 	.word	0x00000000
        /*016c*/ 	.short	0x0100
        /*016e*/ 	.byte	0x0f
	.zero		1


	//   ....[1]....
        /*0170*/ 	.word	0x00002860
        /*0174*/ 	.word	0x000000ff
        /*0178*/ 	.word	0x00004008
        /*017c*/ 	.short	0x0100
        /*017e*/ 	.byte	0x0c
	.zero		1


	//   ....[2]....
        /*0180*/ 	.word	0x000030a0
        /*0184*/ 	.word	0x000000ff
        /*0188*/ 	.word	0x00000000
        /*018c*/ 	.short	0x010a
        /*018e*/ 	.byte	0x0f
	.zero		1


	//   ....[3]....
        /*0190*/ 	.word	0x00003b90
        /*0194*/ 	.word	0x000000ff
        /*0198*/ 	.word	0x00000000
        /*019c*/ 	.short	0x010a
        /*019e*/ 	.byte	0x0f
	.zero		1


	//   ....[4]....
        /*01a0*/ 	.word	0x00003d00
        /*01a4*/ 	.word	0x000000ff
        /*01a8*/ 	.word	0x00004000
        /*01ac*/ 	.short	0x0108
        /*01ae*/ 	.byte	0x0c
	.zero		1


	//   ....[5]....
        /*01b0*/ 	.word	0x00003db0
        /*01b4*/ 	.word	0x000000ff
        /*01b8*/ 	.word	0x00004008
        /*01bc*/ 	.short	0x0108
        /*01be*/ 	.byte	0x0c
	.zero		1


	//   ....[6]....
        /*01c0*/ 	.word	0x00004ed0
        /*01c4*/ 	.word	0x000000ff
        /*01c8*/ 	.word	0x00000000
        /*01cc*/ 	.short	0x010a
        /*01ce*/ 	.byte	0x0f
	.zero		1


	//   ....[7]....
        /*01d0*/ 	.word	0x00004f00
        /*01d4*/ 	.word	0x000000ff
        /*01d8*/ 	.word	0x00000000
        /*01dc*/ 	.short	0x010a
        /*01de*/ 	.byte	0x0f
	.zero		1


	//----- nvinfo : EIATTR_NUM_MBARRIERS
	.align		4
.L_56:
        /*01e0*/ 	.byte	0x03, 0x38
        /*01e2*/ 	.short	0x0002


	//----- nvinfo : EIATTR_EXIT_INSTR_OFFSETS
	.align		4
        /*01e4*/ 	.byte	0x04, 0x1c
        /*01e6*/ 	.short	(.L_58 - .L_57)


	//   ....[0]....
.L_57:
        /*01e8*/ 	.word	0x00004ec0


	//----- nvinfo : EIATTR_REQNTID
	.align		4
.L_58:
        /*01ec*/ 	.byte	0x04, 0x10
        /*01ee*/ 	.short	(.L_60 - .L_59)
.L_59:
        /*01f0*/ 	.word	0x00000080
        /*01f4*/ 	.word	0x00000001
        /*01f8*/ 	.word	0x00000001


	//----- nvinfo : EIATTR_CRS_STACK_SIZE
	.align		4
.L_60:
        /*01fc*/ 	.byte	0x04, 0x1e
        /*01fe*/ 	.short	(.L_62 - .L_61)
.L_61:
        /*0200*/ 	.word	0x00000000


	//----- nvinfo : EIATTR_CBANK_PARAM_SIZE
	.align		4
.L_62:
        /*0204*/ 	.byte	0x03, 0x19
        /*0206*/ 	.short	0x0050


	//----- nvinfo : EIATTR_PARAM_CBANK
	.align		4
        /*0208*/ 	.byte	0x04, 0x0a
        /*020a*/ 	.short	(.L_64 - .L_63)
	.align		4
.L_63:
        /*020c*/ 	.word	index@(.nv.constant0.matmul_kernel)
        /*0210*/ 	.short	0x0380
        /*0212*/ 	.short	0x0050


	//----- nvinfo : EIATTR_SW_WAR
	.align		4
.L_64:
        /*0214*/ 	.byte	0x04, 0x36
        /*0216*/ 	.short	(.L_66 - .L_65)
.L_65:
        /*0218*/ 	.word	0x00000008
.L_66:


//--------------------- .nv.compat                --------------------------
	.section	.nv.compat,"",@"SHT_CUDA_COMPAT_INFO"
	.align	4
        /*0000*/ 	.byte	0x02, 0x02, 0x02, 0x00, 0x02, 0x05, 0x05, 0x00, 0x02, 0x03, 0x00, 0x00, 0x02, 0x06, 0x01, 0x00


//--------------------- .nv.callgraph             --------------------------
	.section	.nv.callgraph,"",@"SHT_CUDA_CALLGRAPH"
	.align	4
	.sectionentsize	8
	.align		4
        /*0000*/ 	.word	0x00000000
	.align		4
        /*0004*/ 	.word	0xffffffff
	.align		4
        /*0008*/ 	.word	0x00000000
	.align		4
        /*000c*/ 	.word	0xfffffffe
	.align		4
        /*0010*/ 	.word	0x00000000
	.align		4
        /*0014*/ 	.word	0xfffffffd
	.align		4
        /*0018*/ 	.word	0x00000000
	.align		4
        /*001c*/ 	.word	0xfffffffc


//--------------------- .text.matmul_kernel       --------------------------
	.section	.text.matmul_kernel,"ax",@progbits
	.align	128
        .global         matmul_kernel
        .type           matmul_kernel,@function
        .size           matmul_kernel,(.L_x_20 - matmul_kernel)
        .other          matmul_kernel,@"STO_CUDA_ENTRY STV_DEFAULT"
matmul_kernel:
.text.matmul_kernel:
[----:B------:R-:W0:Y:S01]  /*0000*/  LDC R1, c[0x0][0x37c] ;  /* 0x0000df00ff017b82 */ /* 0x000e220000000800 */
[----:B------:R-:W1:Y:S01]  /*0010*/  S2R R0, SR_TID.X ;  /* 0x0000000000007919 */ /* 0x000e620000002100 */
[----:B------:R-:W2:Y:S01]  /*0020*/  LDCU.64 UR26, c[0x0][0x358] ;  /* 0x00006b00ff1a77ac */ /* 0x000ea20008000a00 */
[----:B-1----:R-:W-:-:S13]  /*0030*/  ISETP.GE.U32.AND P0, PT, R0, 0x20, PT ;  /* 0x000000200000780c */ /* 0x002fda0003f06070 */
[----:B------:R-:W-:Y:S02]  /*0040*/  VOTEU.ANY UP0, P0 ;  /* 0x0000000000ff7886 */ /* 0x000fe40000000100 */
[----:B0-2---:R-:W-:Y:S05]  /*0050*/  BRA.U UP0, `(.L_x_0) ;  /* 0x0000000100b87547 */ /* 0x005fea000b800000 */
[----:B------:R-:W0:Y:S01]  /*0060*/  S2UR UR6, SR_CgaCtaId ;  /* 0x00000000000679c3 */ /* 0x000e220000008800 */
[----:B------:R-:W-:Y:S01]  /*0070*/  NOP ;  /* 0x0000000000007918 */ /* 0x000fe20000000000 */
[----:B------:R-:W-:Y:S02]  /*0080*/  UMOV UR4, 0x40 ;  /* 0x0000004000047882 */ /* 0x000fe40000000000 */
[----:B0-----:R-:W-:-:S09]  /*0090*/  ULEA UR4, UR6, UR4, 0x18 ;  /* 0x0000000406047291 */ /* 0x001fd2000f8ec0ff */
[----:B------:R-:W0:Y:S01]  /*00a0*/  LDS.U8 R2, [UR4] ;  /* 0x00000004ff027984 */ /* 0x000e220008000000 */
[----:B------:R-:W-:Y:S02]  /*00b0*/  UMOV UR4, 0x400 ;  /* 0x0000040000047882 */ /* 0x000fe40000000000 */
[----:B------:R-:W-:Y:S01]  /*00c0*/  ULEA UR4, UR6, UR4, 0x18 ;  /* 0x0000000406047291 */ /* 0x000fe2000f8ec0ff */
[----:B0-----:R-:W-:-:S13]  /*00d0*/  ISETP.NE.AND P0, PT, R2, RZ, PT ;  /* 0x000000ff0200720c */ /* 0x001fda0003f05270 */
[----:B------:R-:W-:Y:S05]  /*00e0*/  @P0 BRA `(.L_x_1) ;  /* 0x00000000007c0947 */ /* 0x000fea0003800000 */
[----:B------:R-:W-:-:S13]  /*00f0*/  ELECT P0, URZ, PT ;  /* 0x0000000000ff782f */ /* 0x000fda0003800000 */
[----:B------:R-:W-:Y:S05]  /*0100*/  @!P0 BRA `(.L_x_2) ;  /* 0x0000000000848947 */ /* 0x000fea0003800000 */
[----:B------:R-:W-:Y:S01]  /*0110*/  UMOV UR5, 0x2 ;  /* 0x0000000200057882 */ /* 0x000fe20000000000 */
[----:B------:R-:W-:Y:S02]  /*0120*/  IMAD.MOV.U32 R5, RZ, RZ, 0x1 ;  /* 0x00000001ff057424 */ /* 0x000fe400078e00ff */
[----:B------:R-:W-:Y:S02]  /*0130*/  IMAD.MOV.U32 R3, RZ, RZ, 0x3 ;  /* 0x00000003ff037424 */ /* 0x000fe400078e00ff */
[----:B------:R-:W-:Y:S04]  /*0140*/  DEPBAR.LE SB0, 0x36 ;  /* 0x00008d800000791a */ /* 0x000fe80000000000 */
[----:B------:R-:W0:Y:S02]  /*0150*/  UTCATOMSWS.FIND_AND_SET.ALIGN UP1, UR5, UR5 ;  /* 0x00000005000575e3 */ /* 0x000e240008020800 */
[----:B0-----:R-:W-:-:S04]  /*0160*/  PLOP3.LUT P0, PT, PT, PT, UP1, 0x80, 0x8 ;  /* 0x000000000008781c */ /* 0x001fc80003f0f018 */
[----:B------:R-:W-:-:S04]  /*0170*/  SEL R2, RZ, 0xffffffff, !P0 ;  /* 0xffffffffff027807 */ /* 0x000fc80004000000 */
[----:B------:R-:W-:Y:S01]  /*0180*/  ISETP.NE.AND P0, PT, R2, RZ, PT ;  /* 0x000000ff0200720c */ /* 0x000fe20003f05270 */
[----:B------:R-:W-:-:S12]  /*0190*/  IMAD.U32 R2, RZ, RZ, UR5 ;  /* 0x00000005ff027e24 */ /* 0x000fd8000f8e00ff */
[----:B------:R-:W-:Y:S05]  /*01a0*/  @P0 BRA `(.L_x_3) ;  /* 0x0000000000240947 */ /* 0x000fea0003800000 */
.L_x_4:
[----:B------:R-:W-:Y:S05]  /*01b0*/  NANOSLEEP 0x64 ;  /* 0x000000640000795d */ /* 0x000fea0003800000 */
[----:B------:R-:W-:-:S05]  /*01c0*/  UMOV UR5, 0x2 ;  /* 0x0000000200057882 */ /* 0x000fca0000000000 */
[----:B------:R-:W-:Y:S04]  /*01d0*/  DEPBAR.LE SB0, 0x36 ;  /* 0x00008d800000791a */ /* 0x000fe80000000000 */
[----:B------:R-:W0:Y:S02]  /*01e0*/  UTCATOMSWS.FIND_AND_SET.ALIGN UP1, UR5, UR5 ;  /* 0x00000005000575e3 */ /* 0x000e240008020800 */
[----:B0-----:R-:W-:-:S04]  /*01f0*/  PLOP3.LUT P0, PT, PT, PT, UP1, 0x80, 0x8 ;  /* 0x000000000008781c */ /* 0x001fc80003f0f018 */
[----:B------:R-:W-:-:S04]  /*0200*/  SEL R2, RZ, 0xffffffff, !P0 ;  /* 0xffffffffff027807 */ /* 0x000fc80004000000 */
[----:B------:R-:W-:Y:S01]  /*0210*/  ISETP.NE.AND P0, PT, R2, RZ, PT ;  /* 0x000000ff0200720c */ /* 0x000fe20003f05270 */
[----:B------:R-:W-:-:S12]  /*0220*/  IMAD.U32 R2, RZ, RZ, UR5 ;  /* 0x00000005ff027e24 */ /* 0x000fd8000f8e00ff */
[----:B------:R-:W-:Y:S05]  /*0230*/  @!P0 BRA `(.L_x_4) ;  /* 0xfffffffc00dc8947 */ /* 0x000fea000383ffff */
.L_x_3:
[C---:B------:R-:W-:Y:S01]  /*0240*/  VIADD R4, R2.reuse, 0x10 ;  /* 0x0000001002047836 */ /* 0x040fe20000000000 */
[----:B------:R-:W-:Y:S01]  /*0250*/  UMOV UR5, 0x50 ;  /* 0x0000005000057882 */ /* 0x000fe20000000000 */
[----:B------:R-:W-:Y:S01]  /*0260*/  SHF.L.U32 R3, R3, R2, RZ ;  /* 0x0000000203037219 */ /* 0x000fe200000006ff */
[----:B------:R-:W-:Y:S01]  /*0270*/  ULEA UR5, UR6, UR5, 0x18 ;  /* 0x0000000506057291 */ /* 0x000fe2000f8ec0ff */
[----:B------:R-:W-:Y:S01]  /*0280*/  IMAD.SHL.U32 R2, R2, 0x20, RZ ;  /* 0x0000002002027824 */ /* 0x000fe200078e00ff */
[----:B------:R-:W-:-:S04]  /*0290*/  SHF.L.U32 R4, R5, R4, RZ ;  /* 0x0000000405047219 */ /* 0x000fc800000006ff */
[----:B------:R-:W-:-:S05]  /*02a0*/  LOP3.LUT R3, R4, R3, RZ, 0xfc, !PT ;  /* 0x0000000304037212 */ /* 0x000fca00078efcff */
[----:B------:R0:W-:Y:S04]  /*02b0*/  ATOMS.OR RZ, [UR5], R3 ;  /* 0x00000003ffff798c */ /* 0x0001e8000b000005 */
[----:B------:R0:W-:Y:S01]  /*02c0*/  STS [UR4], R2 ;  /* 0x00000002ff007988 */ /* 0x0001e20008000804 */
[----:B------:R-:W-:Y:S05]  /*02d0*/  BRA `(.L_x_2) ;  /* 0x0000000000107947 */ /* 0x000fea0003800000 */
.L_x_1:
[----:B------:R-:W-:-:S05]  /*02e0*/  IMAD.MOV.U32 R2, RZ, RZ, -0x1 ;  /* 0xffffffffff027424 */ /* 0x000fca00078e00ff */
[----:B------:R0:W-:Y:S02]  /*02f0*/  STS [UR4], R2 ;  /* 0x00000002ff007988 */ /* 0x0001e40008000804 */
[----:B0-----:R-:W-:-:S07]  /*0300*/  MOV R2, 0x320 ;  /* 0x0000032000027802 */ /* 0x001fce0000000f00 */
[----:B------:R-:W-:Y:S05]  /*0310*/  CALL.REL.NOINC `($__internal_1_$__cuda_sm10x_tcgen05_guardrail_trap_phase_invalid_during_alloc) ;  /* 0x0000004c00107944 */ /* 0x000fea0003c00000 */
.L_x_2:
[----:B------:R-:W-:Y:S05]  /*0320*/  WARPSYNC.ALL ;  /* 0x0000000000007948 */ /* 0x000fea0003800000 */
[----:B------:R-:W-:Y:S01]  /*0330*/  NOP ;  /* 0x0000000000007918 */ /* 0x000fe20000000000 */
.L_x_0:
[----:B------:R-:W1:Y:S08]  /*0340*/  LDC.64 R18, c[0x0][0x398] ;  /* 0x0000e600ff127b82 */ /* 0x000e700000000a00 */
[----:B------:R-:W2:Y:S02]  /*0350*/  S2UR UR5, SR_CgaSize ;  /* 0x00000000000579c3 */ /* 0x000ea40000008a00 */
[----:B--2---:R-:W-:-:S12]  /*0360*/  UIMAD UR5, UR5, -0xa0, URZ ;  /* 0xffffff60050578a4 */ /* 0x004fd8000f8e02ff */
[----:B------:R-:W2:Y:S01]  /*0370*/  LDCU UR5, c[0x0][UR5+0x2b0] ;  /* 0x00005600050577ac */ /* 0x000ea20008000800 */
[----:B------:R-:W-:Y:S01]  /*0380*/  LOP3.LUT R38, R0, 0x1f, RZ, 0xc0, !PT ;  /* 0x0000001f00267812 */ /* 0x000fe200078ec0ff */
[----:B------:R-:W-:Y:S01]  /*0390*/  UMOV UR12, 0x400 ;  /* 0x00000400000c7882 */ /* 0x000fe20000000000 */
[----:B------:R-:W3:Y:S01]  /*03a0*/  LDCU.128 UR8, c[0x0][0x380] ;  /* 0x00007000ff0877ac */ /* 0x000ee20008000c00 */
[----:B------:R-:W4:Y:S01]  /*03b0*/  S2UR UR4, SR_CTAID.X ;  /* 0x00000000000479c3 */ /* 0x000f220000002500 */
[----:B------:R-:W-:-:S07]  /*03c0*/  UMOV UR6, 0x1 ;  /* 0x0000000100067882 */ /* 0x000fce0000000000 */
[----:B------:R-:W5:Y:S01]  /*03d0*/  LDC.64 R74, c[0x0][0x3a8] ;  /* 0x0000ea00ff4a7b82 */ /* 0x000f620000000a00 */
[----:B01----:R-:W-:Y:S01]  /*03e0*/  VIADD R2, R19, 0x3f ;  /* 0x0000003f13027836 */ /* 0x003fe20000000000 */
[----:B------:R-:W-:-:S04]  /*03f0*/  IABS R17, R18 ;  /* 0x0000001200117213 */ /* 0x000fc80000000000 */
[----:B------:R-:W-:Y:S02]  /*0400*/  SHF.R.S32.HI R3, RZ, 0x1f, R2 ;  /* 0x0000001fff037819 */ /* 0x000fe40000011402 */
[----:B----4-:R-:W-:Y:S02]  /*0410*/  I2FP.F32.U32 R6, UR4 ;  /* 0x0000000400067c45 */ /* 0x010fe40008201000 */
[----:B------:R-:W-:-:S03]  /*0420*/  LEA.HI R3, R3, R2, RZ, 0x6 ;  /* 0x0000000203037211 */ /* 0x000fc600078f30ff */
[----:B--2---:R-:W-:Y:S01]  /*0430*/  FMUL R6, R6, UR5 ;  /* 0x0000000506067c20 */ /* 0x004fe20008400000 */
[----:B------:R-:W-:Y:S01]  /*0440*/  SHF.R.S32.HI R3, RZ, 0x6, R3 ;  /* 0x00000006ff037819 */ /* 0x000fe20000011403 */
[----:B------:R-:W0:Y:S02]  /*0450*/  S2UR UR5, SR_CgaCtaId ;  /* 0x00000000000579c3 */ /* 0x000e240000008800 */
[----:B------:R-:W1:Y:S02]  /*0460*/  F2I.U32.TRUNC.NTZ R7, R6 ;  /* 0x0000000600077305 */ /* 0x000e64000020f000 */
[----:B------:R-:W-:-:S05]  /*0470*/  IMAD.SHL.U32 R4, R3, 0x8, RZ ;  /* 0x0000000803047824 */ /* 0x000fca00078e00ff */
[----:B------:R-:W-:-:S04]  /*0480*/  IABS R9, R4 ;  /* 0x0000000400097213 */ /* 0x000fc80000000000 */
[----:B------:R-:W2:Y:S01]  /*0490*/  I2F.RP R5, R9 ;  /* 0x0000000900057306 */ /* 0x000ea20000209400 */
[----:B-1----:R-:W-:Y:S01]  /*04a0*/  IABS R10, R7 ;  /* 0x00000007000a7213 */ /* 0x002fe20000000000 */
[----:B0-----:R-:W-:Y:S01]  /*04b0*/  ULEA UR12, UR5, UR12, 0x18 ;  /* 0x0000000c050c7291 */ /* 0x001fe2000f8ec0ff */
[----:B------:R-:W-:Y:S01]  /*04c0*/  BAR.SYNC.DEFER_BLOCKING 0x0 ;  /* 0x0000000000007b1d */ /* 0x000fe20000010000 */
[----:B------:R-:W-:Y:S02]  /*04d0*/  USHF.L.U32 UR4, UR5, 0x6, URZ ;  /* 0x0000000605047899 */ /* 0x000fe400080006ff */
[----:B------:R-:W-:Y:S02]  /*04e0*/  UIADD3 UR15, UPT, UPT, UR12, 0x4000, URZ ;  /* 0x000040000c0f7890 */ /* 0x000fe4000fffe0ff */
[----:B------:R-:W-:Y:S01]  /*04f0*/  ULOP3.LUT UR4, UR4, 0xc0, URZ, 0xc0, !UPT ;  /* 0x000000c004047892 */ /* 0x000fe2000f8ec0ff */
[----:B--2---:R-:W0:Y:S02]  /*0500*/  MUFU.RCP R5, R5 ;  /* 0x0000000500057308 */ /* 0x004e240000001000 */
[----:B0-----:R-:W-:Y:S01]  /*0510*/  VIADD R2, R5, 0xffffffe ;  /* 0x0ffffffe05027836 */ /* 0x001fe20000000000 */
[----:B------:R-:W-:Y:S01]  /*0520*/  IABS R5, R4 ;  /* 0x0000000400057213 */ /* 0x000fe20000000000 */
[----:B------:R-:W0:Y:S04]  /*0530*/  LDS R14, [UR12] ;  /* 0x0000000cff0e7984 */ /* 0x000e280008000800 */
[----:B------:R1:W2:Y:S02]  /*0540*/  F2I.FTZ.U32.TRUNC.NTZ R3, R2 ;  /* 0x0000000200037305 */ /* 0x0002a4000021f000 */
[----:B-1----:R-:W-:-:S02]  /*0550*/  IMAD.MOV.U32 R2, RZ, RZ, RZ ;  /* 0x000000ffff027224 */ /* 0x002fc400078e00ff */
[----:B--2---:R-:W-:-:S04]  /*0560*/  IMAD.MOV R8, RZ, RZ, -R3 ;  /* 0x000000ffff087224 */ /* 0x004fc800078e0a03 */
[----:B------:R-:W-:Y:S02]  /*0570*/  IMAD R11, R8, R9, RZ ;  /* 0x00000009080b7224 */ /* 0x000fe400078e02ff */
[----:B------:R-:W-:Y:S02]  /*0580*/  IMAD.MOV.U32 R8, RZ, RZ, R10 ;  /* 0x000000ffff087224 */ /* 0x000fe400078e000a */
[----:B------:R-:W-:-:S04]  /*0590*/  IMAD.HI.U32 R3, R3, R11, R2 ;  /* 0x0000000b03037227 */ /* 0x000fc800078e0002 */
[----:B------:R-:W-:Y:S02]  /*05a0*/  IMAD.MOV R2, RZ, RZ, -R5 ;  /* 0x000000ffff027224 */ /* 0x000fe400078e0a05 */
[----:B------:R-:W-:-:S04]  /*05b0*/  IMAD.HI.U32 R3, R3, R8, RZ ;  /* 0x0000000803037227 */ /* 0x000fc800078e00ff */
[----:B------:R-:W-:Y:S01]  /*05c0*/  IMAD R2, R3, R2, R8 ;  /* 0x0000000203027224 */ /* 0x000fe200078e0208 */
[----:B------:R-:W-:Y:S01]  /*05d0*/  IABS R8, R19 ;  /* 0x0000001300087213 */ /* 0x000fe20000000000 */
[----:B------:R-:W-:Y:S03]  /*05e0*/  BAR.SYNC.DEFER_BLOCKING 0x0 ;  /* 0x0000000000007b1d */ /* 0x000fe60000010000 */
[----:B------:R-:W-:Y:S02]  /*05f0*/  ISETP.GT.U32.AND P1, PT, R9, R2, PT ;  /* 0x000000020900720c */ /* 0x000fe40003f24070 */
[----:B0-----:R-:W-:-:S11]  /*0600*/  R2UR UR13, R14 ;  /* 0x000000000e0d72ca */ /* 0x001fd600000e0000 */
[----:B------:R-:W-:Y:S02]  /*0610*/  @!P1 IMAD.IADD R2, R2, 0x1, -R9 ;  /* 0x0000000102029824 */ /* 0x000fe400078e0a09 */
[----:B------:R-:W-:Y:S01]  /*0620*/  @!P1 VIADD R3, R3, 0x1 ;  /* 0x0000000103039836 */ /* 0x000fe20000000000 */
[----:B------:R-:W-:Y:S02]  /*0630*/  ISETP.NE.AND P1, PT, R4, RZ, PT ;  /* 0x000000ff0400720c */ /* 0x000fe40003f25270 */
[----:B------:R-:W-:Y:S02]  /*0640*/  ISETP.GE.U32.AND P0, PT, R2, R9, PT ;  /* 0x000000090200720c */ /* 0x000fe40003f06070 */
[----:B------:R-:W-:-:S04]  /*0650*/  LOP3.LUT R2, R7, R4, RZ, 0x3c, !PT ;  /* 0x0000000407027212 */ /* 0x000fc800078e3cff */
[----:B------:R-:W-:Y:S01]  /*0660*/  ISETP.GE.AND P2, PT, R2, RZ, PT ;  /* 0x000000ff0200720c */ /* 0x000fe20003f46270 */
[----:B------:R-:W-:-:S06]  /*0670*/  VIADD R2, R18, 0xff ;  /* 0x000000ff12027836 */ /* 0x000fcc0000000000 */
[----:B------:R-:W-:-:S04]  /*0680*/  @P0 VIADD R3, R3, 0x1 ;  /* 0x0000000103030836 */ /* 0x000fc80000000000 */
[----:B------:R-:W-:Y:S01]  /*0690*/  IMAD.MOV.U32 R5, RZ, RZ, R3 ;  /* 0x000000ffff057224 */ /* 0x000fe200078e0003 */
[----:B------:R-:W-:-:S03]  /*06a0*/  SHF.R.S32.HI R3, RZ, 0x1f, R2 ;  /* 0x0000001fff037819 */ /* 0x000fc60000011402 */
[----:B------:R-:W-:Y:S01]  /*06b0*/  @!P2 IMAD.MOV R5, RZ, RZ, -R5 ;  /* 0x000000ffff05a224 */ /* 0x000fe200078e0a05 */
[----:B------:R-:W-:Y:S02]  /*06c0*/  @!P1 LOP3.LUT R5, RZ, R4, RZ, 0x33, !PT ;  /* 0x00000004ff059212 */ /* 0x000fe400078e33ff */
[----:B------:R-:W-:-:S03]  /*06d0*/  LEA.HI R3, R3, R2, RZ, 0x8 ;  /* 0x0000000203037211 */ /* 0x000fc600078f40ff */
[----:B------:R-:W-:Y:S02]  /*06e0*/  IMAD.SHL.U32 R11, R5, 0x8, RZ ;  /* 0x00000008050b7824 */ /* 0x000fe400078e00ff */
[----:B------:R-:W-:-:S03]  /*06f0*/  IMAD.MOV R5, RZ, RZ, -R5 ;  /* 0x000000ffff057224 */ /* 0x000fc600078e0a05 */
[----:B------:R-:W-:Y:S01]  /*0700*/  LEA.HI.SX32 R3, R3, -R11, 0x18 ;  /* 0x8000000b03037211 */ /* 0x000fe200078fc2ff */
[----:B------:R-:W-:Y:S02]  /*0710*/  IMAD R12, R4, R5, R7 ;  /* 0x00000005040c7224 */ /* 0x000fe400078e0207 */
[----:B------:R-:W0:Y:S01]  /*0720*/  I2F.RP R7, R17 ;  /* 0x0000001100077306 */ /* 0x000e220000209400 */
[----:B------:R-:W-:Y:S02]  /*0730*/  VIMNMX R13, PT, PT, R3, 0x8, PT ;  /* 0x00000008030d7848 */ /* 0x000fe40003fe0100 */
[----:B------:R-:W-:Y:S02]  /*0740*/  IABS R4, R12 ;  /* 0x0000000c00047213 */ /* 0x000fe40000000000 */
[----:B------:R-:W-:-:S04]  /*0750*/  IABS R10, R13 ;  /* 0x0000000d000a7213 */ /* 0x000fc80000000000 */
[----:B------:R-:W1:Y:S08]  /*0760*/  I2F.RP R6, R10 ;  /* 0x0000000a00067306 */ /* 0x000e700000209400 */
[----:B0-----:R-:W-:Y:S08]  /*0770*/  MUFU.RCP R7, R7 ;  /* 0x0000000700077308 */ /* 0x001ff00000001000 */
[----:B-1----:R-:W0:Y:S02]  /*0780*/  MUFU.RCP R6, R6 ;  /* 0x0000000600067308 */ /* 0x002e240000001000 */
[----:B0-----:R-:W-:Y:S01]  /*0790*/  VIADD R2, R6, 0xffffffe ;  /* 0x0ffffffe06027836 */ /* 0x001fe20000000000 */
[----:B------:R-:W-:-:S05]  /*07a0*/  IABS R6, R13 ;  /* 0x0000000d00067213 */ /* 0x000fca0000000000 */
[----:B------:R0:W1:Y:S02]  /*07b0*/  F2I.FTZ.U32.TRUNC.NTZ R3, R2 ;  /* 0x0000000200037305 */ /* 0x000064000021f000 */
[----:B0-----:R-:W-:Y:S02]  /*07c0*/  IMAD.MOV.U32 R2, RZ, RZ, RZ ;  /* 0x000000ffff027224 */ /* 0x001fe400078e00ff */
[----:B-1----:R-:W-:-:S04]  /*07d0*/  IMAD.MOV R9, RZ, RZ, -R3 ;  /* 0x000000ffff097224 */ /* 0x002fc800078e0a03 */
[----:B------:R-:W-:-:S04]  /*07e0*/  IMAD R5, R9, R10, RZ ;  /* 0x0000000a09057224 */ /* 0x000fc800078e02ff */
[----:B------:R-:W-:-:S04]  /*07f0*/  IMAD.HI.U32 R2, R3, R5, R2 ;  /* 0x0000000503027227 */ /* 0x000fc800078e0002 */
[----:B------:R-:W-:Y:S02]  /*0800*/  IMAD.MOV.U32 R3, RZ, RZ, R4 ;  /* 0x000000ffff037224 */ /* 0x000fe400078e0004 */
[----:B------:R-:W-:Y:S02]  /*0810*/  IMAD.MOV R4, RZ, RZ, -R6 ;  /* 0x000000ffff047224 */ /* 0x000fe400078e0a06 */
[----:B------:R-:W-:-:S04]  /*0820*/  IMAD.HI.U32 R2, R2, R3, RZ ;  /* 0x0000000302027227 */ /* 0x000fc800078e00ff */
[----:B------:R-:W-:Y:S01]  /*0830*/  IMAD R3, R2, R4, R3 ;  /* 0x0000000402037224 */ /* 0x000fe200078e0203 */
[----:B------:R-:W-:Y:S01]  /*0840*/  LOP3.LUT R4, R12, R13, RZ, 0x3c, !PT ;  /* 0x0000000d0c047212 */ /* 0x000fe200078e3cff */
[----:B------:R-:W-:Y:S02]  /*0850*/  IMAD.MOV.U32 R5, RZ, RZ, R8 ;  /* 0x000000ffff057224 */ /* 0x000fe400078e0008 */
[----:B------:R-:W-:Y:S01]  /*0860*/  VIADD R6, R7, 0xffffffe ;  /* 0x0ffffffe07067836 */ /* 0x000fe20000000000 */
[----:B------:R-:W-:Y:S01]  /*0870*/  ISETP.GT.U32.AND P1, PT, R10, R3, PT ;  /* 0x000000030a00720c */ /* 0x000fe20003f24070 */
[----:B------:R-:W0:Y:S01]  /*0880*/  I2F.RP R8, R5 ;  /* 0x0000000500087306 */ /* 0x000e220000209400 */
[----:B------:R-:W-:-:S11]  /*0890*/  ISETP.GE.AND P2, PT, R4, RZ, PT ;  /* 0x000000ff0400720c */ /* 0x000fd60003f46270 */
[----:B------:R-:W-:Y:S02]  /*08a0*/  @!P1 IMAD.IADD R3, R3, 0x1, -R10 ;  /* 0x0000000103039824 */ /* 0x000fe400078e0a0a */
[----:B------:R-:W-:Y:S01]  /*08b0*/  @!P1 VIADD R2, R2, 0x1 ;  /* 0x0000000102029836 */ /* 0x000fe20000000000 */
[----:B0-----:R-:W0:Y:S01]  /*08c0*/  MUFU.RCP R8, R8 ;  /* 0x0000000800087308 */ /* 0x001e220000001000 */
[----:B------:R-:W-:Y:S02]  /*08d0*/  ISETP.NE.AND P1, PT, R13, RZ, PT ;  /* 0x000000ff0d00720c */ /* 0x000fe40003f25270 */
[----:B------:R-:W-:-:S05]  /*08e0*/  ISETP.GE.U32.AND P0, PT, R3, R10, PT ;  /* 0x0000000a0300720c */ /* 0x000fca0003f06070 */
[----:B------:R1:W2:Y:S08]  /*08f0*/  F2I.FTZ.U32.TRUNC.NTZ R3, R6 ;  /* 0x0000000600037305 */ /* 0x0002b0000021f000 */
[----:B------:R-:W-:Y:S01]  /*0900*/  @P0 VIADD R2, R2, 0x1 ;  /* 0x0000000102020836 */ /* 0x000fe20000000000 */
[----:B-1----:R-:W-:Y:S01]  /*0910*/  SHF.R.U32.HI R6, RZ, 0x5, R0 ;  /* 0x00000005ff067819 */ /* 0x002fe20000011600 */
[----:B0-----:R-:W-:-:S02]  /*0920*/  VIADD R8, R8, 0xffffffe ;  /* 0x0ffffffe08087836 */ /* 0x001fc40000000000 */
[----:B------:R-:W-:Y:S01]  /*0930*/  IMAD.MOV.U32 R10, RZ, RZ, R2 ;  /* 0x000000ffff0a7224 */ /* 0x000fe200078e0002 */
[----:B------:R-:W-:Y:S01]  /*0940*/  SGXT.U32 R6, R6, 0x2 ;  /* 0x000000020606781a */ /* 0x000fe20000000000 */
[----:B------:R0:W1:Y:S01]  /*0950*/  F2I.FTZ.U32.TRUNC.NTZ R7, R8 ;  /* 0x0000000800077305 */ /* 0x000062000021f000 */
[----:B--2---:R-:W-:Y:S02]  /*0960*/  IMAD.MOV R4, RZ, RZ, -R3 ;  /* 0x000000ffff047224 */ /* 0x004fe400078e0a03 */
[----:B------:R-:W-:Y:S01]  /*0970*/  @!P2 IMAD.MOV R10, RZ, RZ, -R10 ;  /* 0x000000ffff0aa224 */ /* 0x000fe200078e0a0a */
[----:B------:R-:W-:Y:S01]  /*0980*/  @!P1 LOP3.LUT R10, RZ, R13, RZ, 0x33, !PT ;  /* 0x0000000dff0a9212 */ /* 0x000fe200078e33ff */
[----:B------:R-:W-:Y:S01]  /*0990*/  IMAD.MOV.U32 R2, RZ, RZ, R4 ;  /* 0x000000ffff027224 */ /* 0x000fe200078e0004 */
[----:B------:R-:W-:Y:S02]  /*09a0*/  SHF.R.U32.HI R4, RZ, 0x5, R0 ;  /* 0x00000005ff047819 */ /* 0x000fe40000011600 */
[----:B------:R-:W-:Y:S01]  /*09b0*/  ISETP.NE.AND P1, PT, R18, RZ, PT ;  /* 0x000000ff1200720c */ /* 0x000fe20003f25270 */
[----:B------:R-:W-:Y:S01]  /*09c0*/  IMAD R9, R2, R17, RZ ;  /* 0x0000001102097224 */ /* 0x000fe200078e02ff */
[----:B------:R-:W-:Y:S01]  /*09d0*/  R2UR UR7, R4 ;  /* 0x00000000040772ca */ /* 0x000fe200000e0000 */
[----:B------:R-:W-:-:S02]  /*09e0*/  IMAD.MOV.U32 R2, RZ, RZ, RZ ;  /* 0x000000ffff027224 */ /* 0x000fc400078e00ff */
[----:B------:R-:W-:Y:S02]  /*09f0*/  IMAD.MOV R4, RZ, RZ, -R10 ;  /* 0x000000ffff047224 */ /* 0x000fe400078e0a0a */
[----:B0-----:R-:W-:-:S04]  /*0a00*/  IMAD.HI.U32 R8, R3, R9, R2 ;  /* 0x0000000903087227 */ /* 0x001fc800078e0002 */
[----:B------:R-:W-:Y:S01]  /*0a10*/  IMAD R2, R13, R4, R12 ;  /* 0x000000040d027224 */ /* 0x000fe200078e020c */
[----:B------:R-:W-:Y:S01]  /*0a20*/  LOP3.LUT R4, R0, 0x3f, RZ, 0xc0, !PT ;  /* 0x0000003f00047812 */ /* 0x000fe200078ec0ff */
[----:B-1----:R-:W-:Y:S02]  /*0a30*/  IMAD.MOV R3, RZ, RZ, -R7 ;  /* 0x000000ffff037224 */ /* 0x002fe400078e0a07 */
[----:B------:R-:W-:Y:S02]  /*0a40*/  IMAD.IADD R2, R11, 0x1, R2 ;  /* 0x000000010b027824 */ /* 0x000fe400078e0202 */
[----:B------:R-:W-:Y:S02]  /*0a50*/  IMAD.MOV.U32 R12, RZ, RZ, R3 ;  /* 0x000000ffff0c7224 */ /* 0x000fe400078e0003 */
[----:B------:R-:W-:Y:S01]  /*0a60*/  IMAD.SHL.U32 R3, R10, 0x40, RZ ;  /* 0x000000400a037824 */ /* 0x000fe200078e00ff */
[----:B------:R-:W-:Y:S01]  /*0a70*/  LEA R9, R2, UR4, 0x8 ;  /* 0x0000000402097c11 */ /* 0x000fe2000f8e40ff */
[----:B------:R-:W-:Y:S01]  /*0a80*/  IMAD R11, R12, R5, RZ ;  /* 0x000000050c0b7224 */ /* 0x000fe200078e02ff */
[----:B------:R-:W0:Y:S02]  /*0a90*/  LDCU UR4, c[0x0][0x3b0] ;  /* 0x00007600ff0477ac */ /* 0x000e240008000800 */
[----:B------:R-:W-:Y:S01]  /*0aa0*/  LOP3.LUT R10, R3, R6, RZ, 0xfc, !PT ;  /* 0x00000006030a7212 */ /* 0x000fe200078efcff */
[----:B------:R-:W-:-:S02]  /*0ab0*/  IMAD.MOV.U32 R6, RZ, RZ, RZ ;  /* 0x000000ffff067224 */ /* 0x000fc400078e00ff */
[----:B------:R-:W-:Y:S01]  /*0ac0*/  IMAD.IADD R2, R4, 0x1, R9 ;  /* 0x0000000104027824 */ /* 0x000fe200078e0209 */
[----:B------:R-:W-:Y:S01]  /*0ad0*/  IABS R12, R10 ;  /* 0x0000000a000c7213 */ /* 0x000fe20000000000 */
[----:B------:R-:W-:Y:S01]  /*0ae0*/  IMAD.HI.U32 R7, R7, R11, R6 ;  /* 0x0000000b07077227 */ /* 0x000fe200078e0006 */
[C---:B------:R-:W-:Y:S02]  /*0af0*/  LOP3.LUT R15, R10.reuse, 0x4, RZ, 0xfc, !PT ;  /* 0x000000040a0f7812 */ /* 0x040fe400078efcff */
[----:B------:R-:W-:Y:S02]  /*0b00*/  IABS R13, R2 ;  /* 0x00000002000d7213 */ /* 0x000fe40000000000 */
[----:B------:R-:W-:Y:S01]  /*0b10*/  IABS R16, R15 ;  /* 0x0000000f00107213 */ /* 0x000fe20000000000 */
[----:B------:R-:W-:Y:S01]  /*0b20*/  IMAD.HI.U32 R6, R7, R12, RZ ;  /* 0x0000000c07067227 */ /* 0x000fe200078e00ff */
[C---:B------:R-:W-:Y:S02]  /*0b30*/  LOP3.LUT R21, R10.reuse, 0x8, RZ, 0xfc, !PT ;  /* 0x000000080a157812 */ /* 0x040fe400078efcff */
[----:B------:R-:W-:Y:S01]  /*0b40*/  LOP3.LUT R23, R10, 0x14, RZ, 0xfc, !PT ;  /* 0x000000140a177812 */ /* 0x000fe200078efcff */
[----:B------:R-:W-:Y:S01]  /*0b50*/  IMAD.HI.U32 R8, R8, R13, RZ ;  /* 0x0000000d08087227 */ /* 0x000fe200078e00ff */
[----:B------:R-:W-:-:S02]  /*0b60*/  IABS R20, R21 ;  /* 0x0000001500147213 */ /* 0x000fc40000000000 */
[----:B------:R-:W-:Y:S01]  /*0b70*/  ISETP.GE.AND P4, PT, R21, RZ, PT ;  /* 0x000000ff1500720c */ /* 0x000fe20003f86270 */
[----:B------:R-:W-:Y:S01]  /*0b80*/  IMAD.MOV R14, RZ, RZ, -R6 ;  /* 0x000000ffff0e7224 */ /* 0x000fe200078e0a06 */
[C---:B------:R-:W-:Y:S01]  /*0b90*/  LOP3.LUT R21, R10.reuse, 0x10, RZ, 0xfc, !PT ;  /* 0x000000100a157812 */ /* 0x040fe200078efcff */
[----:B------:R-:W-:Y:S01]  /*0ba0*/  IMAD.MOV R6, RZ, RZ, -R8 ;  /* 0x000000ffff067224 */ /* 0x000fe200078e0a08 */
[C---:B------:R-:W-:Y:S01]  /*0bb0*/  LOP3.LUT R25, R10.reuse, 0x18, RZ, 0xfc, !PT ;  /* 0x000000180a197812 */ /* 0x040fe200078efcff */
[----:B------:R-:W-:Y:S01]  /*0bc0*/  IMAD.HI.U32 R9, R7, R16, RZ ;  /* 0x0000001007097227 */ /* 0x000fe200078e00ff */
[----:B------:R-:W-:Y:S02]  /*0bd0*/  IABS R22, R21 ;  /* 0x0000001500167213 */ /* 0x000fe40000000000 */
[C---:B------:R-:W-:Y:S01]  /*0be0*/  LOP3.LUT R27, R10.reuse, 0x20, RZ, 0xfc, !PT ;  /* 0x000000200a1b7812 */ /* 0x040fe200078efcff */
[----:B------:R-:W-:Y:S01]  /*0bf0*/  IMAD R6, R17, R6, R13 ;  /* 0x0000000611067224 */ /* 0x000fe200078e020d */
[----:B------:R-:W-:Y:S01]  /*0c00*/  IABS R24, R23 ;  /* 0x0000001700187213 */ /* 0x000fe20000000000 */
[----:B------:R-:W-:Y:S01]  /*0c10*/  IMAD.MOV R9, RZ, RZ, -R9 ;  /* 0x000000ffff097224 */ /* 0x000fe200078e0a09 */
[----:B------:R-:W-:Y:S01]  /*0c20*/  IABS R26, R25 ;  /* 0x00000019001a7213 */ /* 0x000fe20000000000 */
[----:B------:R-:W-:Y:S01]  /*0c30*/  IMAD R8, R5, R14, R12 ;  /* 0x0000000e05087224 */ /* 0x000fe200078e020c */
[----:B------:R-:W-:Y:S01]  /*0c40*/  ISETP.GT.U32.AND P0, PT, R17, R6, PT ;  /* 0x000000061100720c */ /* 0x000fe20003f04070 */
[----:B------:R-:W-:Y:S01]  /*0c50*/  IMAD R12, R5, R9, R16 ;  /* 0x00000009050c7224 */ /* 0x000fe200078e0210 */
[----:B------:R-:W-:Y:S01]  /*0c60*/  LOP3.LUT R9, R10, 0xc, RZ, 0xfc, !PT ;  /* 0x0000000c0a097812 */ /* 0x000fe200078efcff */
[----:B------:R-:W-:Y:S01]  /*0c70*/  IMAD.HI.U32 R11, R7, R20, RZ ;  /* 0x00000014070b7227 */ /* 0x000fe200078e00ff */
[----:B------:R-:W-:-:S02]  /*0c80*/  IABS R28, R27 ;  /* 0x0000001b001c7213 */ /* 0x000fc40000000000 */
[----:B------:R-:W-:Y:S01]  /*0c90*/  IABS R16, R9 ;  /* 0x0000000900107213 */ /* 0x000fe20000000000 */
[----:B------:R-:W-:Y:S01]  /*0ca0*/  IMAD.MOV R11, RZ, RZ, -R11 ;  /* 0x000000ffff0b7224 */ /* 0x000fe200078e0a0b */
[----:B------:R-:W-:Y:S01]  /*0cb0*/  ISETP.GE.AND P5, PT, R9, RZ, PT ;  /* 0x000000ff0900720c */ /* 0x000fe20003fa6270 */
[----:B------:R-:W-:Y:S01]  /*0cc0*/  IMAD.HI.U32 R13, R7, R24, RZ ;  /* 0x00000018070d7227 */ /* 0x000fe200078e00ff */
[----:B------:R-:W-:Y:S02]  /*0cd0*/  ISETP.GT.U32.AND P2, PT, R5, R12, PT ;  /* 0x0000000c0500720c */ /* 0x000fe40003f44070 */
[----:B------:R-:W-:Y:S01]  /*0ce0*/  ISETP.GE.AND P3, PT, R15, RZ, PT ;  /* 0x000000ff0f00720c */ /* 0x000fe20003f66270 */
[----:B------:R-:W-:Y:S01]  /*0cf0*/  @!P0 IMAD.IADD R6, R6, 0x1, -R17 ;  /* 0x0000000106068824 */ /* 0x000fe200078e0a11 */
[C---:B------:R-:W-:Y:S01]  /*0d00*/  LOP3.LUT R29, R10.reuse, 0x24, RZ, 0xfc, !PT ;  /* 0x000000240a1d7812 */ /* 0x040fe200078efcff */
[----:B------:R-:W-:Y:S01]  /*0d10*/  IMAD.HI.U32 R9, R7, R16, RZ ;  /* 0x0000001007097227 */ /* 0x000fe200078e00ff */
[----:B------:R-:W-:-:S02]  /*0d20*/  LOP3.LUT R33, R10, 0x30, RZ, 0xfc, !PT ;  /* 0x000000300a217812 */ /* 0x000fc400078efcff */
[----:B------:R-:W-:Y:S01]  /*0d30*/  ISETP.GT.U32.AND P0, PT, R17, R6, PT ;  /* 0x000000061100720c */ /* 0x000fe20003f04070 */
[----:B------:R-:W-:Y:S01]  /*0d40*/  IMAD R14, R5, R11, R20 ;  /* 0x0000000b050e7224 */ /* 0x000fe200078e0214 */
[C---:B------:R-:W-:Y:S01]  /*0d50*/  LOP3.LUT R31, R10.reuse, 0x28, RZ, 0xfc, !PT ;  /* 0x000000280a1f7812 */ /* 0x040fe200078efcff */
[----:B------:R-:W-:Y:S01]  /*0d60*/  IMAD.HI.U32 R11, R7, R22, RZ ;  /* 0x00000016070b7227 */ /* 0x000fe200078e00ff */
[----:B------:R-:W-:Y:S02]  /*0d70*/  IABS R34, R33 ;  /* 0x0000002100227213 */ /* 0x000fe40000000000 */
[C---:B------:R-:W-:Y:S01]  /*0d80*/  ISETP.GT.U32.AND P6, PT, R5.reuse, R14, PT ;  /* 0x0000000e0500720c */ /* 0x040fe20003fc4070 */
[----:B------:R-:W-:Y:S01]  /*0d90*/  IMAD.MOV R20, RZ, RZ, -R9 ;  /* 0x000000ffff147224 */ /* 0x000fe200078e0a09 */
[----:B------:R-:W-:Y:S01]  /*0da0*/  IABS R30, R31 ;  /* 0x0000001f001e7213 */ /* 0x000fe20000000000 */
[----:B------:R-:W-:Y:S01]  /*0db0*/  IMAD.MOV R11, RZ, RZ, -R11 ;  /* 0x000000ffff0b7224 */ /* 0x000fe200078e0a0b */
[C---:B------:R-:W-:Y:S01]  /*0dc0*/  LOP3.LUT R35, R10.reuse, 0x34, RZ, 0xfc, !PT ;  /* 0x000000340a237812 */ /* 0x040fe200078efcff */
[C---:B------:R-:W-:Y:S01]  /*0dd0*/  IMAD R16, R5.reuse, R20, R16 ;  /* 0x0000001405107224 */ /* 0x040fe200078e0210 */
[----:B------:R-:W-:Y:S01]  /*0de0*/  LOP3.LUT R37, R10, 0x38, RZ, 0xfc, !PT ;  /* 0x000000380a257812 */ /* 0x000fe200078efcff */
[----:B------:R-:W-:Y:S01]  /*0df0*/  @!P0 IMAD.IADD R6, R6, 0x1, -R17 ;  /* 0x0000000106068824 */ /* 0x000fe200078e0a11 */
[----:B------:R-:W-:Y:S01]  /*0e00*/  ISETP.GE.AND P0, PT, R2, RZ, PT ;  /* 0x000000ff0200720c */ /* 0x000fe20003f06270 */
[----:B------:R-:W-:Y:S01]  /*0e10*/  IMAD R20, R5, R11, R22 ;  /* 0x0000000b05147224 */ /* 0x000fe200078e0216 */
[----:B------:R-:W-:Y:S01]  /*0e20*/  LOP3.LUT R17, R10, 0x2c, RZ, 0xfc, !PT ;  /* 0x0000002c0a117812 */ /* 0x000fe200078efcff */
[----:B------:R-:W-:Y:S01]  /*0e30*/  IMAD.MOV.U32 R46, RZ, RZ, R6 ;  /* 0x000000ffff2e7224 */ /* 0x000fe200078e0006 */
[----:B------:R-:W-:Y:S01]  /*0e40*/  IABS R40, R37 ;  /* 0x0000002500287213 */ /* 0x000fe20000000000 */
[----:B------:R-:W-:Y:S01]  /*0e50*/  IMAD.HI.U32 R15, R7, R26, RZ ;  /* 0x0000001a070f7227 */ /* 0x000fe200078e00ff */
[----:B------:R-:W-:-:S03]  /*0e60*/  IABS R32, R17 ;  /* 0x0000001100207213 */ /* 0x000fc60000000000 */
[----:B------:R-:W-:-:S04]  /*0e70*/  IMAD.HI.U32 R9, R7, R28, RZ ;  /* 0x0000001c07097227 */ /* 0x000fc800078e00ff */
[----:B------:R-:W-:Y:S01]  /*0e80*/  @!P0 IMAD.MOV R46, RZ, RZ, -R46 ;  /* 0x000000ffff2e8224 */ /* 0x000fe200078e0a2e */
[C---:B------:R-:W-:Y:S01]  /*0e90*/  ISETP.GT.U32.AND P0, PT, R5.reuse, R16, PT ;  /* 0x000000100500720c */ /* 0x040fe20003f04070 */
[----:B------:R-:W-:Y:S01]  /*0ea0*/  @!P6 IMAD.IADD R14, R14, 0x1, -R5 ;  /* 0x000000010e0ee824 */ /* 0x000fe200078e0a05 */
[----:B------:R-:W-:Y:S01]  /*0eb0*/  @!P1 LOP3.LUT R46, RZ, R18, RZ, 0x33, !PT ;  /* 0x00000012ff2e9212 */ /* 0x000fe200078e33ff */
[----:B------:R-:W-:Y:S01]  /*0ec0*/  IMAD.MOV R13, RZ, RZ, -R13 ;  /* 0x000000ffff0d7224 */ /* 0x000fe200078e0a0d */
[C---:B------:R-:W-:Y:S01]  /*0ed0*/  ISETP.GT.U32.AND P1, PT, R5.reuse, R20, PT ;  /* 0x000000140500720c */ /* 0x040fe20003f24070 */
[----:B------:R-:W-:Y:S02]  /*0ee0*/  IMAD.MOV R15, RZ, RZ, -R15 ;  /* 0x000000ffff0f7224 */ /* 0x000fe400078e0a0f */
[----:B------:R-:W-:Y:S02]  /*0ef0*/  IMAD.MOV R9, RZ, RZ, -R9 ;  /* 0x000000ffff097224 */ /* 0x000fe400078e0a09 */
[----:B------:R-:W-:Y:S01]  /*0f00*/  @!P2 IMAD.IADD R12, R12, 0x1, -R5 ;  /* 0x000000010c0ca824 */ /* 0x000fe200078e0a05 */
[C---:B------:R-:W-:Y:S01]  /*0f10*/  ISETP.GT.U32.AND P2, PT, R5.reuse, R14, PT ;  /* 0x0000000e0500720c */ /* 0x040fe20003f44070 */
[----:B------:R-:W-:-:S02]  /*0f20*/  IMAD R22, R5, R13, R24 ;  /* 0x0000000d05167224 */ /* 0x000fc400078e0218 */
[--C-:B------:R-:W-:Y:S01]  /*0f30*/  @!P0 IMAD.IADD R16, R16, 0x1, -R5.reuse ;  /* 0x0000000110108824 */ /* 0x100fe200078e0a05 */
[C---:B------:R-:W-:Y:S01]  /*0f40*/  ISETP.GT.U32.AND P6, PT, R5.reuse, R12, PT ;  /* 0x0000000c0500720c */ /* 0x040fe20003fc4070 */
[C---:B------:R-:W-:Y:S02]  /*0f50*/  IMAD R24, R5.reuse, R15, R26 ;  /* 0x0000000f05187224 */ /* 0x040fe400078e021a */
[C---:B------:R-:W-:Y:S01]  /*0f60*/  IMAD R26, R5.reuse, R9, R28 ;  /* 0x00000009051a7224 */ /* 0x040fe200078e021c */
[----:B------:R-:W-:Y:S01]  /*0f70*/  IABS R28, R29 ;  /* 0x0000001d001c7213 */ /* 0x000fe20000000000 */
[----:B------:R-:W-:Y:S01]  /*0f80*/  @!P1 IMAD.IADD R20, R20, 0x1, -R5 ;  /* 0x0000000114149824 */ /* 0x000fe200078e0a05 */
[----:B------:R-:W-:Y:S01]  /*0f90*/  ISETP.GT.U32.AND P0, PT, R5, R16, PT ;  /* 0x000000100500720c */ /* 0x000fe20003f04070 */
[----:B------:R-:W-:-:S03]  /*0fa0*/  IMAD.HI.U32 R6, R7, R32, RZ ;  /* 0x0000002007067227 */ /* 0x000fc600078e00ff */
[----:B------:R-:W-:Y:S01]  /*0fb0*/  ISETP.GT.U32.AND P1, PT, R5, R20, PT ;  /* 0x000000140500720c */ /* 0x000fe20003f24070 */
[----:B------:R-:W-:-:S04]  /*0fc0*/  IMAD.HI.U32 R9, R7, R28, RZ ;  /* 0x0000001c07097227 */ /* 0x000fc800078e00ff */
[----:B------:R-:W-:Y:S02]  /*0fd0*/  IMAD.MOV R9, RZ, RZ, -R9 ;  /* 0x000000ffff097224 */ /* 0x000fe400078e0a09 */
[--C-:B------:R-:W-:Y:S01]  /*0fe0*/  @!P2 IMAD.IADD R14, R14, 0x1, -R5.reuse ;  /* 0x000000010e0ea824 */ /* 0x100fe200078e0a05 */
[C---:B------:R-:W-:Y:S01]  /*0ff0*/  ISETP.GT.U32.AND P2, PT, R5.reuse, R24, PT ;  /* 0x000000180500720c */ /* 0x040fe20003f44070 */
[C---:B------:R-:W-:Y:S02]  /*1000*/  IMAD R28, R5.reuse, R9, R28 ;  /* 0x00000009051c7224 */ /* 0x040fe400078e021c */
[----:B------:R-:W-:Y:S01]  /*1010*/  @!P0 IMAD.IADD R16, R16, 0x1, -R5 ;  /* 0x0000000110108824 */ /* 0x000fe200078e0a05 */
[----:B------:R-:W-:Y:S01]  /*1020*/  ISETP.GT.U32.AND P0, PT, R5, R26, PT ;  /* 0x0000001a0500720c */ /* 0x000fe20003f04070 */
[----:B------:R-:W-:-:S04]  /*1030*/  IMAD.HI.U32 R9, R7, R34, RZ ;  /* 0x0000002207097227 */ /* 0x000fc800078e00ff */
[----:B------:R-:W-:Y:S02]  /*1040*/  IMAD.MOV R18, RZ, RZ, -R6 ;  /* 0x000000ffff127224 */ /* 0x000fe400078e0a06 */
[--C-:B------:R-:W-:Y:S01]  /*1050*/  @!P6 IMAD.IADD R12, R12, 0x1, -R5.reuse ;  /* 0x000000010c0ce824 */ /* 0x100fe200078e0a05 */
[C---:B------:R-:W-:Y:S01]  /*1060*/  ISETP.GT.U32.AND P6, PT, R5.reuse, R22, PT ;  /* 0x000000160500720c */ /* 0x040fe20003fc4070 */
[----:B------:R-:W-:Y:S01]  /*1070*/  @!P1 IMAD.IADD R20, R20, 0x1, -R5 ;  /* 0x0000000114149824 */ /* 0x000fe200078e0a05 */
[----:B------:R-:W-:Y:S01]  /*1080*/  ISETP.GT.U32.AND P1, PT, R5, R28, PT ;  /* 0x0000001c0500720c */ /* 0x000fe20003f24070 */
[----:B------:R-:W-:-:S04]  /*1090*/  IMAD.HI.U32 R11, R7, R30, RZ ;  /* 0x0000001e070b7227 */ /* 0x000fc800078e00ff */
[----:B------:R-:W-:Y:S02]  /*10a0*/  IMAD.MOV R9, RZ, RZ, -R9 ;  /* 0x000000ffff097224 */ /* 0x000fe400078e0a09 */
[C---:B------:R-:W-:Y:S02]  /*10b0*/  IMAD R18, R5.reuse, R18, R32 ;  /* 0x0000001205127224 */ /* 0x040fe400078e0220 */
[----:B------:R-:W-:Y:S02]  /*10c0*/  IMAD.MOV R11, RZ, RZ, -R11 ;  /* 0x000000ffff0b7224 */ /* 0x000fe400078e0a0b */
[C---:B------:R-:W-:Y:S01]  /*10d0*/  IMAD R32, R5.reuse, R9, R34 ;  /* 0x0000000905207224 */ /* 0x040fe200078e0222 */
[----:B------:R-:W-:Y:S01]  /*10e0*/  IABS R34, R35 ;  /* 0x0000002300227213 */ /* 0x000fe20000000000 */
[----:B------:R-:W-:Y:S01]  /*10f0*/  @!P2 IMAD.IADD R24, R24, 0x1, -R5 ;  /* 0x000000011818a824 */ /* 0x000fe200078e0a05 */
[C---:B------:R-:W-:Y:S01]  /*1100*/  ISETP.GT.U32.AND P2, PT, R5.reuse, R18, PT ;  /* 0x000000120500720c */ /* 0x040fe20003f44070 */
[----:B------:R-:W-:-:S02]  /*1110*/  IMAD R30, R5, R11, R30 ;  /* 0x0000000b051e7224 */ /* 0x000fc400078e021e */
[--C-:B------:R-:W-:Y:S01]  /*1120*/  @!P0 IMAD.IADD R26, R26, 0x1, -R5.reuse ;  /* 0x000000011a1a8824 */ /* 0x100fe200078e0a05 */
[C---:B------:R-:W-:Y:S01]  /*1130*/  ISETP.GT.U32.AND P0, PT, R5.reuse, R32, PT ;  /* 0x000000200500720c */ /* 0x040fe20003f04070 */
[--C-:B------:R-:W-:Y:S01]  /*1140*/  @!P6 IMAD.IADD R22, R22, 0x1, -R5.reuse ;  /* 0x000000011616e824 */ /* 0x100fe200078e0a05 */
[C---:B------:R-:W-:Y:S01]  /*1150*/  ISETP.GT.U32.AND P6, PT, R5.reuse, R30, PT ;  /* 0x0000001e0500720c */ /* 0x040fe20003fc4070 */
[----:B------:R-:W-:Y:S01]  /*1160*/  @!P1 IMAD.IADD R28, R28, 0x1, -R5 ;  /* 0x000000011c1c9824 */ /* 0x000fe200078e0a05 */
[----:B------:R-:W-:Y:S01]  /*1170*/  ISETP.GT.U32.AND P1, PT, R5, R8, PT ;  /* 0x000000080500720c */ /* 0x000fe20003f24070 */
[----:B------:R-:W-:Y:S02]  /*1180*/  VIADD R6, R3, UR7 ;  /* 0x0000000703067c36 */ /* 0x000fe40008000000 */
[----:B------:R-:W-:-:S04]  /*1190*/  IMAD.HI.U32 R9, R7, R34, RZ ;  /* 0x0000002207097227 */ /* 0x000fc800078e00ff */
[C---:B------:R-:W-:Y:S02]  /*11a0*/  VIADD R15, R6.reuse, 0x1c ;  /* 0x0000001c060f7836 */ /* 0x040fe40000000000 */
[----:B------:R-:W-:Y:S02]  /*11b0*/  VIADD R13, R6, 0x3c ;  /* 0x0000003c060d7836 */ /* 0x000fe40000000000 */
[--C-:B------:R-:W-:Y:S01]  /*11c0*/  @!P2 IMAD.IADD R18, R18, 0x1, -R5.reuse ;  /* 0x000000011212a824 */ /* 0x100fe200078e0a05 */
[----:B------:R-:W-:Y:S01]  /*11d0*/  ISETP.GT.U32.AND P2, PT, R5, R24, PT ;  /* 0x000000180500720c */ /* 0x000fe20003f44070 */
[--C-:B------:R-:W-:Y:S01]  /*11e0*/  @!P0 IMAD.IADD R32, R32, 0x1, -R5.reuse ;  /* 0x0000000120208824 */ /* 0x100fe200078e0a05 */
[----:B------:R-:W-:Y:S01]  /*11f0*/  IABS R36, R15 ;  /* 0x0000000f00247213 */ /* 0x000fe20000000000 */
[--C-:B------:R-:W-:Y:S01]  /*1200*/  @!P6 IMAD.IADD R30, R30, 0x1, -R5.reuse ;  /* 0x000000011e1ee824 */ /* 0x100fe200078e0a05 */
[----:B------:R-:W-:Y:S01]  /*1210*/  IABS R42, R13 ;  /* 0x0000000d002a7213 */ /* 0x000fe20000000000 */
[----:B------:R-:W-:Y:S01]  /*1220*/  @!P1 IMAD.IADD R8, R8, 0x1, -R5 ;  /* 0x0000000108089824 */ /* 0x000fe200078e0a05 */
[----:B------:R-:W-:Y:S01]  /*1230*/  ISETP.GE.AND P0, PT, R21, RZ, PT ;  /* 0x000000ff1500720c */ /* 0x000fe20003f06270 */
[----:B------:R-:W-:Y:S01]  /*1240*/  IMAD.HI.U32 R6, R7, R36, RZ ;  /* 0x0000002407067227 */ /* 0x000fe200078e00ff */
[----:B------:R-:W-:-:S02]  /*1250*/  ISETP.GT.U32.AND P6, PT, R5, R22, PT ;  /* 0x000000160500720c */ /* 0x000fc40003fc4070 */
[----:B------:R-:W-:Y:S01]  /*1260*/  ISETP.GT.U32.AND P1, PT, R5, R26, PT ;  /* 0x0000001a0500720c */ /* 0x000fe20003f24070 */
[----:B------:R-:W-:-:S04]  /*1270*/  IMAD.HI.U32 R11, R7, R40, RZ ;  /* 0x00000028070b7227 */ /* 0x000fc800078e00ff */
[----:B------:R-:W-:-:S04]  /*1280*/  IMAD.HI.U32 R7, R7, R42, RZ ;  /* 0x0000002a07077227 */ /* 0x000fc800078e00ff */
[----:B------:R-:W-:Y:S02]  /*1290*/  IMAD.MOV R9, RZ, RZ, -R9 ;  /* 0x000000ffff097224 */ /* 0x000fe400078e0a09 */
[----:B------:R-:W-:Y:S02]  /*12a0*/  IMAD.MOV R7, RZ, RZ, -R7 ;  /* 0x000000ffff077224 */ /* 0x000fe400078e0a07 */
[----:B------:R-:W-:Y:S01]  /*12b0*/  @!P2 IMAD.IADD R24, R24, 0x1, -R5 ;  /* 0x000000011818a824 */ /* 0x000fe200078e0a05 */
[C---:B------:R-:W-:Y:S01]  /*12c0*/  ISETP.GT.U32.AND P2, PT, R5.reuse, R28, PT ;  /* 0x0000001c0500720c */ /* 0x040fe20003f44070 */
[----:B------:R-:W-:Y:S01]  /*12d0*/  @!P4 IMAD.MOV R14, RZ, RZ, -R14 ;  /* 0x000000ffff0ec224 */ /* 0x000fe200078e0a0e */
[C---:B------:R-:W-:Y:S01]  /*12e0*/  ISETP.GT.U32.AND P4, PT, R5.reuse, R18, PT ;  /* 0x000000120500720c */ /* 0x040fe20003f84070 */
[----:B------:R-:W-:Y:S01]  /*12f0*/  @!P5 IMAD.MOV R16, RZ, RZ, -R16 ;  /* 0x000000ffff10d224 */ /* 0x000fe200078e0a10 */
[C---:B------:R-:W-:Y:S01]  /*1300*/  ISETP.GT.U32.AND P5, PT, R5.reuse, R32, PT ;  /* 0x000000200500720c */ /* 0x040fe20003fa4070 */
[----:B------:R-:W-:-:S02]  /*1310*/  IMAD R34, R5, R9, R34 ;  /* 0x0000000905227224 */ /* 0x000fc400078e0222 */
[C---:B------:R-:W-:Y:S02]  /*1320*/  IMAD R42, R5.reuse, R7, R42 ;  /* 0x00000007052a7224 */ /* 0x040fe400078e022a */
[----:B------:R-:W-:Y:S01]  /*1330*/  @!P0 IMAD.MOV R20, RZ, RZ, -R20 ;  /* 0x000000ffff148224 */ /* 0x000fe200078e0a14 */
[C---:B------:R-:W-:Y:S01]  /*1340*/  ISETP.GT.U32.AND P0, PT, R5.reuse, R8, PT ;  /* 0x000000080500720c */ /* 0x040fe20003f04070 */
[----:B------:R-:W-:Y:S02]  /*1350*/  IMAD.MOV R6, RZ, RZ, -R6 ;  /* 0x000000ffff067224 */ /* 0x000fe400078e0a06 */
[--C-:B------:R-:W-:Y:S01]  /*1360*/  @!P6 IMAD.IADD R22, R22, 0x1, -R5.reuse ;  /* 0x000000011616e824 */ /* 0x100fe200078e0a05 */
[C---:B------:R-:W-:Y:S01]  /*1370*/  ISETP.GT.U32.AND P6, PT, R5.reuse, R34, PT ;  /* 0x000000220500720c */ /* 0x040fe20003fc4070 */
[----:B------:R-:W-:Y:S01]  /*1380*/  @!P1 IMAD.IADD R26, R26, 0x1, -R5 ;  /* 0x000000011a1a9824 */ /* 0x000fe200078e0a05 */
[----:B------:R-:W-:Y:S01]  /*1390*/  ISETP.GT.U32.AND P1, PT, R5, R42, PT ;  /* 0x0000002a0500720c */ /* 0x000fe20003f24070 */
[----:B------:R-:W-:-:S02]  /*13a0*/  IMAD.MOV R11, RZ, RZ, -R11 ;  /* 0x000000ffff0b7224 */ /* 0x000fc400078e0a0b */
[C---:B------:R-:W-:Y:S01]  /*13b0*/  IMAD R6, R5.reuse, R6, R36 ;  /* 0x0000000605067224 */ /* 0x040fe200078e0224 */
[----:B------:R-:W-:Y:S01]  /*13c0*/  SHF.R.U32.HI R36, RZ, 0x6, R0 ;  /* 0x00000006ff247819 */ /* 0x000fe20000011600 */
[C---:B------:R-:W-:Y:S02]  /*13d0*/  IMAD R40, R5.reuse, R11, R40 ;  /* 0x0000000b05287224 */ /* 0x040fe400078e0228 */
[----:B------:R-:W-:Y:S01]  /*13e0*/  @!P3 IMAD.MOV R12, RZ, RZ, -R12 ;  /* 0x000000ffff0cb224 */ /* 0x000fe200078e0a0c */
[C---:B------:R-:W-:Y:S01]  /*13f0*/  ISETP.GT.U32.AND P3, PT, R5.reuse, R30, PT ;  /* 0x0000001e0500720c */ /* 0x040fe20003f64070 */
[--C-:B------:R-:W-:Y:S01]  /*1400*/  @!P2 IMAD.IADD R28, R28, 0x1, -R5.reuse ;  /* 0x000000011c1ca824 */ /* 0x100fe200078e0a05 */
[C---:B------:R-:W-:Y:S01]  /*1410*/  ISETP.GT.U32.AND P2, PT, R5.reuse, R6, PT ;  /* 0x000000060500720c */ /* 0x040fe20003f44070 */
[--C-:B------:R-:W-:Y:S01]  /*1420*/  @!P4 IMAD.IADD R18, R18, 0x1, -R5.reuse ;  /* 0x000000011212c824 */ /* 0x100fe200078e0a05 */
[----:B------:R-:W-:Y:S01]  /*1430*/  ISETP.GT.U32.AND P4, PT, R5, R40, PT ;  /* 0x000000280500720c */ /* 0x000fe20003f84070 */
[--C-:B------:R-:W-:Y:S01]  /*1440*/  @!P5 IMAD.IADD R32, R32, 0x1, -R5.reuse ;  /* 0x000000012020d824 */ /* 0x100fe200078e0a05 */
[----:B------:R-:W-:Y:S01]  /*1450*/  ISETP.GE.AND P5, PT, R23, RZ, PT ;  /* 0x000000ff1700720c */ /* 0x000fe20003fa6270 */
        /* <DEDUP_REMOVED lines=11> */
[C---:B------:R-:W-:Y:S01]  /*1510*/  ISETP.GT.U32.AND P4, PT, R5.reuse, R34, PT ;  /* 0x000000220500720c */ /* 0x040fe20003f84070 */
[----:B------:R-:W-:Y:S01]  /*1520*/  @!P5 IMAD.MOV R22, RZ, RZ, -R22 ;  /* 0x000000ffff16d224 */ /* 0x000fe200078e0a16 */
[C---:B------:R-:W-:Y:S01]  /*1530*/  ISETP.GT.U32.AND P5, PT, R5.reuse, R42, PT ;  /* 0x0000002a0500720c */ /* 0x040fe20003fa4070 */
[----:B------:R-:W-:Y:S01]  /*1540*/  @!P0 IMAD.MOV R26, RZ, RZ, -R26 ;  /* 0x000000ffff1a8224 */ /* 0x000fe200078e0a1a */
[C---:B------:R-:W-:Y:S01]  /*1550*/  ISETP.GT.U32.AND P0, PT, R5.reuse, R6, PT ;  /* 0x000000060500720c */ /* 0x040fe20003f04070 */
[----:B------:R-:W-:Y:S01]  /*1560*/  @!P6 IMAD.MOV R24, RZ, RZ, -R24 ;  /* 0x000000ffff18e224 */ /* 0x000fe200078e0a18 */
[----:B------:R-:W-:Y:S01]  /*1570*/  ISETP.GT.U32.AND P6, PT, R5, R40, PT ;  /* 0x000000280500720c */ /* 0x000fe20003fc4070 */
[----:B------:R-:W-:Y:S01]  /*1580*/  @!P1 IMAD.MOV R28, RZ, RZ, -R28 ;  /* 0x000000ffff1c9224 */ /* 0x000fe200078e0a1c */
[----:B------:R-:W-:Y:S01]  /*1590*/  ISETP.GE.AND P1, PT, R17, RZ, PT ;  /* 0x000000ff1100720c */ /* 0x000fe20003f26270 */
[----:B------:R-:W-:Y:S01]  /*15a0*/  IMAD.MOV.U32 R10, RZ, RZ, R30 ;  /* 0x000000ffff0a7224 */ /* 0x000fe200078e001e */
[----:B------:R-:W-:Y:S01]  /*15b0*/  SGXT.U32 R36, R36, 0x1 ;  /* 0x000000012424781a */ /* 0x000fe20000000000 */
[----:B------:R-:W-:Y:S01]  /*15c0*/  @!P3 IMAD.MOV R8, RZ, RZ, -R8 ;  /* 0x000000ffff08b224 */ /* 0x000fe200078e0a08 */
[----:B------:R-:W-:Y:S01]  /*15d0*/  ISETP.GE.AND P3, PT, R15, RZ, PT ;  /* 0x000000ff0f00720c */ /* 0x000fe20003f66270 */
[----:B------:R-:W-:Y:S01]  /*15e0*/  @!P2 IMAD.MOV R10, RZ, RZ, -R10 ;  /* 0x000000ffff0aa224 */ /* 0x000fe200078e0a0a */
[----:B------:R-:W-:Y:S01]  /*15f0*/  ISETP.GE.AND P2, PT, R33, RZ, PT ;  /* 0x000000ff2100720c */ /* 0x000fe20003f46270 */
[--C-:B------:R-:W-:Y:S01]  /*1600*/  @!P4 IMAD.IADD R34, R34, 0x1, -R5.reuse ;  /* 0x000000012222c824 */ /* 0x100fe200078e0a05 */
[----:B------:R-:W-:Y:S01]  /*1610*/  ISETP.GE.AND P4, PT, R35, RZ, PT ;  /* 0x000000ff2300720c */ /* 0x000fe20003f86270 */
[--C-:B------:R-:W-:Y:S01]  /*1620*/  @!P5 IMAD.IADD R42, R42, 0x1, -R5.reuse ;  /* 0x000000012a2ad824 */ /* 0x100fe200078e0a05 */
[----:B------:R-:W-:Y:S01]  /*1630*/  ISETP.GE.AND P5, PT, R37, RZ, PT ;  /* 0x000000ff2500720c */ /* 0x000fe20003fa6270 */
[--C-:B------:R-:W-:Y:S01]  /*1640*/  @!P0 IMAD.IADD R6, R6, 0x1, -R5.reuse ;  /* 0x0000000106068824 */ /* 0x100fe200078e0a05 */
[----:B------:R-:W-:Y:S01]  /*1650*/  ISETP.GE.AND P0, PT, R13, RZ, PT ;  /* 0x000000ff0d00720c */ /* 0x000fe20003f06270 */
[----:B------:R-:W-:Y:S01]  /*1660*/  @!P6 IMAD.IADD R40, R40, 0x1, -R5 ;  /* 0x000000012828e824 */ /* 0x000fe200078e0a05 */
[----:B------:R-:W-:Y:S01]  /*1670*/  LOP3.LUT R5, RZ, R19, RZ, 0x33, !PT ;  /* 0x00000013ff057212 */ /* 0x000fe200078e33ff */
[----:B------:R-:W-:Y:S01]  /*1680*/  @!P1 IMAD.MOV R18, RZ, RZ, -R18 ;  /* 0x000000ffff129224 */ /* 0x000fe200078e0a12 */
[----:B------:R-:W-:Y:S01]  /*1690*/  ISETP.NE.AND P1, PT, R19, RZ, PT ;  /* 0x000000ff1300720c */ /* 0x000fe20003f25270 */
[----:B------:R-:W1:Y:S01]  /*16a0*/  LDC.64 R30, c[0x0][0x3a0] ;  /* 0x0000e800ff1e7b82 */ /* 0x000e620000000a00 */
[----:B-----5:R-:W-:Y:S01]  /*16b0*/  IMAD R7, R38, R75, RZ ;  /* 0x0000004b26077224 */ /* 0x020fe200078e02ff */
[C---:B------:R-:W-:Y:S01]  /*16c0*/  LOP3.LUT R85, R36.reuse, 0x8, RZ, 0xfc, !PT ;  /* 0x0000000824557812 */ /* 0x040fe200078efcff */
[----:B------:R-:W-:Y:S01]  /*16d0*/  @!P3 IMAD.MOV R6, RZ, RZ, -R6 ;  /* 0x000000ffff06b224 */ /* 0x000fe200078e0a06 */
[C---:B------:R-:W-:Y:S01]  /*16e0*/  SEL R77, R5.reuse, R8, !P1 ;  /* 0x00000008054d7207 */ /* 0x040fe20004800000 */
[----:B------:R-:W-:Y:S01]  /*16f0*/  @!P2 IMAD.MOV R32, RZ, RZ, -R32 ;  /* 0x000000ffff20a224 */ /* 0x000fe200078e0a20 */
[C---:B------:R-:W-:Y:S01]  /*1700*/  SEL R51, R5.reuse, R12, !P1 ;  /* 0x0000000c05337207 */ /* 0x040fe20004800000 */
[----:B------:R-:W-:Y:S01]  /*1710*/  @!P4 IMAD.MOV R34, RZ, RZ, -R34 ;  /* 0x000000ffff22c224 */ /* 0x000fe200078e0a22 */
[C---:B------:R-:W-:Y:S01]  /*1720*/  SEL R59, R5.reuse, R22, !P1 ;  /* 0x00000016053b7207 */ /* 0x040fe20004800000 */
[----:B------:R-:W-:Y:S01]  /*1730*/  @!P5 IMAD.MOV R40, RZ, RZ, -R40 ;  /* 0x000000ffff28d224 */ /* 0x000fe200078e0a28 */
[C---:B------:R-:W-:Y:S01]  /*1740*/  SEL R61, R5.reuse, R24, !P1 ;  /* 0x00000018053d7207 */ /* 0x040fe20004800000 */
[----:B------:R-:W-:Y:S01]  /*1750*/  @!P0 IMAD.MOV R42, RZ, RZ, -R42 ;  /* 0x000000ffff2a8224 */ /* 0x000fe200078e0a2a */
[----:B------:R-:W-:Y:S01]  /*1760*/  SEL R65, R5, R26, !P1 ;  /* 0x0000001a05417207 */ /* 0x000fe20004800000 */
[----:B0-----:R-:W-:Y:S01]  /*1770*/  IMAD R77, R77, UR4, RZ ;  /* 0x000000044d4d7c24 */ /* 0x001fe2000f8e02ff */
[----:B---3--:R-:W-:Y:S01]  /*1780*/  LEA R44, P2, R7, UR10, 0x1 ;  /* 0x0000000a072c7c11 */ /* 0x008fe2000f8408ff */
[----:B------:R-:W-:Y:S01]  /*1790*/  IMAD R51, R51, UR4, RZ ;  /* 0x0000000433337c24 */ /* 0x000fe2000f8e02ff */
[C---:B------:R-:W-:Y:S01]  /*17a0*/  SEL R53, R5.reuse, R14, !P1 ;  /* 0x0000000e05357207 */ /* 0x040fe20004800000 */
[----:B------:R-:W-:Y:S01]  /*17b0*/  IMAD R35, R36, R74, RZ ;  /* 0x0000004a24237224 */ /* 0x000fe200078e02ff */
[----:B------:R-:W-:Y:S01]  /*17c0*/  SEL R55, R5, R16, !P1 ;  /* 0x0000001005377207 */ /* 0x000fe20004800000 */
[----:B------:R-:W-:Y:S01]  /*17d0*/  IMAD R59, R59, UR4, RZ ;  /* 0x000000043b3b7c24 */ /* 0x000fe2000f8e02ff */
        /* <DEDUP_REMOVED lines=12> */
[C---:B------:R-:W-:Y:S01]  /*18a0*/  SEL R27, R5.reuse, R34, !P1 ;  /* 0x00000022051b7207 */ /* 0x040fe20004800000 */
[C---:B------:R-:W-:Y:S01]  /*18b0*/  IMAD R41, R74.reuse, 0x2, R35 ;  /* 0x000000024a297824 */ /* 0x040fe200078e0223 */
[----:B------:R-:W-:Y:S01]  /*18c0*/  SEL R21, R5, R40, !P1 ;  /* 0x0000002805157207 */ /* 0x000fe20004800000 */
[----:B------:R-:W-:Y:S01]  /*18d0*/  IMAD R73, R73, UR4, RZ ;  /* 0x0000000449497c24 */ /* 0x000fe2000f8e02ff */
[----:B------:R-:W-:Y:S01]  /*18e0*/  SEL R5, R5, R42, !P1 ;  /* 0x0000002a05057207 */ /* 0x000fe20004800000 */
[----:B------:R-:W-:Y:S01]  /*18f0*/  IMAD R27, R27, UR4, RZ ;  /* 0x000000041b1b7c24 */ /* 0x000fe2000f8e02ff */
[----:B------:R-:W-:Y:S01]  /*1900*/  LEA.HI.X.SX32 R10, R7, UR11, 0x1, P2 ;  /* 0x0000000b070a7c11 */ /* 0x000fe200090f0eff */
[----:B------:R-:W-:Y:S01]  /*1910*/  IMAD R67, R67, UR4, RZ ;  /* 0x0000000443437c24 */ /* 0x000fe2000f8e02ff */
[-C--:B------:R-:W-:Y:S01]  /*1920*/  LEA R8, P0, R77, R44.reuse, 0x1 ;  /* 0x0000002c4d087211 */ /* 0x080fe200078008ff */
[----:B------:R-:W-:Y:S01]  /*1930*/  IMAD R5, R5, UR4, RZ ;  /* 0x0000000405057c24 */ /* 0x000fe2000f8e02ff */
[----:B------:R-:W-:Y:S01]  /*1940*/  LEA R50, P3, R51, R44, 0x1 ;  /* 0x0000002c33327211 */ /* 0x000fe200078608ff */
[----:B------:R-:W-:Y:S01]  /*1950*/  IMAD R69, R69, UR4, RZ ;  /* 0x0000000445457c24 */ /* 0x000fe2000f8e02ff */
[-C--:B------:R-:W-:Y:S01]  /*1960*/  LEA.HI.X.SX32 R77, R77, R10.reuse, 0x1, P0 ;  /* 0x0000000a4d4d7211 */ /* 0x080fe200000f0eff */
[----:B------:R-:W-:Y:S01]  /*1970*/  IMAD R71, R71, UR4, RZ ;  /* 0x0000000447477c24 */ /* 0x000fe2000f8e02ff */
[----:B------:R-:W-:Y:S01]  /*1980*/  LEA.HI.X.SX32 R51, R51, R10, 0x1, P3 ;  /* 0x0000000a33337211 */ /* 0x000fe200018f0eff */
[----:B------:R-:W-:Y:S01]  /*1990*/  IMAD R21, R21, UR4, RZ ;  /* 0x0000000415157c24 */ /* 0x000fe2000f8e02ff */
[-C--:B------:R-:W-:Y:S01]  /*19a0*/  LEA R58, P0, R59, R44.reuse, 0x1 ;  /* 0x0000002c3b3a7211 */ /* 0x080fe200078008ff */
[----:B------:R-:W-:Y:S01]  /*19b0*/  IMAD R43, R74, 0x2, R41 ;  /* 0x000000024a2b7824 */ /* 0x000fe200078e0229 */
[-C--:B------:R-:W-:Y:S01]  /*19c0*/  LEA R60, P1, R61, R44.reuse, 0x1 ;  /* 0x0000002c3d3c7211 */ /* 0x080fe200078208ff */
[----:B------:R-:W-:Y:S01]  /*19d0*/  USHF.L.U32 UR4, UR7, 0x15, URZ ;  /* 0x0000001507047899 */ /* 0x000fe200080006ff */
[-C--:B------:R-:W-:Y:S01]  /*19e0*/  LEA R64, P3, R65, R44.reuse, 0x1 ;  /* 0x0000002c41407211 */ /* 0x080fe200078608ff */
[----:B-1----:R-:W-:Y:S01]  /*19f0*/  VIADD R78, R30, 0x1f ;  /* 0x0000001f1e4e7836 */ /* 0x002fe20000000000 */
[-C--:B------:R-:W-:Y:S01]  /*1a00*/  LEA R52, P4, R53, R44.reuse, 0x1 ;  /* 0x0000002c35347211 */ /* 0x080fe200078808ff */
[----:B------:R-:W-:Y:S01]  /*1a10*/  IMAD R45, R74, 0x2, R43 ;  /* 0x000000024a2d7824 */ /* 0x000fe200078e022b */
[-C--:B------:R-:W-:Y:S01]  /*1a20*/  LEA R54, P5, R55, R44.reuse, 0x1 ;  /* 0x0000002c37367211 */ /* 0x080fe200078a08ff */
[----:B------:R-:W-:Y:S01]  /*1a30*/  ULOP3.LUT UR4, UR4, 0x600000, URZ, 0xc0, !UPT ;  /* 0x0060000004047892 */ /* 0x000fe2000f8ec0ff */
[-C--:B------:R-:W-:Y:S01]  /*1a40*/  LEA R56, P6, R57, R44.reuse, 0x1 ;  /* 0x0000002c39387211 */ /* 0x080fe200078c08ff */
[----:B------:R-:W-:Y:S01]  /*1a50*/  IMAD R31, R46, R31, RZ ;  /* 0x0000001f2e1f7224 */ /* 0x000fe200078e02ff */
[----:B------:R-:W-:Y:S01]  /*1a60*/  LEA R62, P2, R63, R44, 0x1 ;  /* 0x0000002c3f3e7211 */ /* 0x000fe200078408ff */
[----:B------:R-:W-:Y:S01]  /*1a70*/  UIADD3 UR14, UPT, UPT, UR13, UR4, URZ ;  /* 0x000000040d0e7290 */ /* 0x000fe2000fffe0ff */
[----:B------:R-:W-:-:S02]  /*1a80*/  LEA.HI.X.SX32 R59, R59, R10, 0x1, P0 ;  /* 0x0000000a3b3b7211 */ /* 0x000fc400000f0eff */
[-C--:B------:R-:W-:Y:S02]  /*1a90*/  LEA.HI.X.SX32 R61, R61, R10.reuse, 0x1, P1 ;  /* 0x0000000a3d3d7211 */ /* 0x080fe400008f0eff */
[-C--:B------:R-:W-:Y:S02]  /*1aa0*/  LEA.HI.X.SX32 R65, R65, R10.reuse, 0x1, P3 ;  /* 0x0000000a41417211 */ /* 0x080fe400018f0eff */
[-C--:B------:R-:W-:Y:S02]  /*1ab0*/  LEA.HI.X.SX32 R53, R53, R10.reuse, 0x1, P4 ;  /* 0x0000000a35357211 */ /* 0x080fe400020f0eff */
[-C--:B------:R-:W-:Y:S02]  /*1ac0*/  LEA.HI.X.SX32 R55, R55, R10.reuse, 0x1, P5 ;  /* 0x0000000a37377211 */ /* 0x080fe400028f0eff */
[----:B------:R-:W-:Y:S02]  /*1ad0*/  LEA.HI.X.SX32 R57, R57, R10, 0x1, P6 ;  /* 0x0000000a39397211 */ /* 0x000fe400030f0eff */
[----:B------:R-:W-:-:S02]  /*1ae0*/  LEA R72, P0, R73, R44, 0x1 ;  /* 0x0000002c49487211 */ /* 0x000fc400078008ff */
[----:B------:R-:W-:Y:S02]  /*1af0*/  LEA R26, P1, R27, R44, 0x1 ;  /* 0x0000002c1b1a7211 */ /* 0x000fe400078208ff */
[----:B------:R-:W-:Y:S02]  /*1b00*/  LEA.HI.X.SX32 R63, R63, R10, 0x1, P2 ;  /* 0x0000000a3f3f7211 */ /* 0x000fe400010f0eff */
[-C--:B------:R-:W-:Y:S02]  /*1b10*/  LEA R24, P3, R5, R44.reuse, 0x1 ;  /* 0x0000002c05187211 */ /* 0x080fe400078608ff */
[-C--:B------:R-:W-:Y:S02]  /*1b20*/  LEA R66, P4, R67, R44.reuse, 0x1 ;  /* 0x0000002c43427211 */ /* 0x080fe400078808ff */
[-C--:B------:R-:W-:Y:S02]  /*1b30*/  LEA R68, P5, R69, R44.reuse, 0x1 ;  /* 0x0000002c45447211 */ /* 0x080fe400078a08ff */
[----:B------:R-:W-:-:S02]  /*1b40*/  LEA R70, P6, R71, R44, 0x1 ;  /* 0x0000002c47467211 */ /* 0x000fc400078c08ff */
[----:B------:R-:W-:Y:S02]  /*1b50*/  LEA R6, P2, R21, R44, 0x1 ;  /* 0x0000002c15067211 */ /* 0x000fe400078408ff */
[-C--:B------:R-:W-:Y:S02]  /*1b60*/  LEA.HI.X.SX32 R73, R73, R10.reuse, 0x1, P0 ;  /* 0x0000000a49497211 */ /* 0x080fe400000f0eff */
[-C--:B------:R-:W-:Y:S02]  /*1b70*/  LEA.HI.X.SX32 R27, R27, R10.reuse, 0x1, P1 ;  /* 0x0000000a1b1b7211 */ /* 0x080fe400008f0eff */
[-C--:B------:R-:W-:Y:S01]  /*1b80*/  LEA.HI.X.SX32 R25, R5, R10.reuse, 0x1, P3 ;  /* 0x0000000a05197211 */ /* 0x080fe200018f0eff */
[----:B------:R-:W-:Y:S01]  /*1b90*/  IMAD R5, R74, 0x2, R45 ;  /* 0x000000024a057824 */ /* 0x000fe200078e022d */
[-C--:B------:R-:W-:Y:S02]  /*1ba0*/  LEA.HI.X.SX32 R67, R67, R10.reuse, 0x1, P4 ;  /* 0x0000000a43437211 */ /* 0x080fe400020f0eff */
[----:B------:R-:W-:-:S02]  /*1bb0*/  LEA.HI.X.SX32 R69, R69, R10, 0x1, P5 ;  /* 0x0000000a45457211 */ /* 0x000fc400028f0eff */
[-C--:B------:R-:W-:Y:S02]  /*1bc0*/  LEA.HI.X.SX32 R71, R71, R10.reuse, 0x1, P6 ;  /* 0x0000000a47477211 */ /* 0x080fe400030f0eff */
[----:B------:R-:W-:Y:S02]  /*1bd0*/  LEA.HI.X.SX32 R21, R21, R10, 0x1, P2 ;  /* 0x0000000a15157211 */ /* 0x000fe400010f0eff */
[----:B------:R-:W-:Y:S02]  /*1be0*/  LOP3.LUT P1, RZ, R0, 0x7f, RZ, 0xc0, !PT ;  /* 0x0000007f00ff7812 */ /* 0x000fe4000782c0ff */
[----:B------:R-:W-:Y:S02]  /*1bf0*/  PRMT R20, RZ, 0x7610, R20 ;  /* 0x00007610ff147816 */ /* 0x000fe40000000014 */
[----:B------:R-:W-:Y:S02]  /*1c00*/  ISETP.GT.AND P0, PT, R78, 0x1f, PT ;  /* 0x0000001f4e00780c */ /* 0x000fe40003f04270 */
[----:B------:R-:W-:Y:S01]  /*1c10*/  LOP3.LUT R87, R36, 0x10, RZ, 0xfc, !PT ;  /* 0x0000001024577812 */ /* 0x000fe200078efcff */
[----:B------:R-:W-:Y:S10]  /*1c20*/  BRA.U UP0, `(.L_x_5) ;  /* 0x0000000100187547 */ /* 0x000ff4000b800000 */
[----:B------:R-:W-:Y:S01]  /*1c30*/  ELECT P2, URZ, PT ;  /* 0x0000000000ff782f */ /* 0x000fe20003840000 */
[----:B------:R-:W-:Y:S01]  /*1c40*/  IMAD.MOV.U32 R7, RZ, RZ, 0x1 ;  /* 0x00000001ff077424 */ /* 0x000fe200078e00ff */
[----:B------:R-:W-:Y:S01]  /*1c50*/  UMOV UR4, 0x40 ;  /* 0x0000004000047882 */ /* 0x000fe20000000000 */
[----:B------:R-:W-:Y:S01]  /*1c60*/  UVIRTCOUNT.DEALLOC.SMPOOL 0x80 ;  /* 0x000000800000784c */ /* 0x000fe20000000000 */
[----:B------:R-:W-:-:S09]  /*1c70*/  ULEA UR4, UR5, UR4, 0x18 ;  /* 0x0000000405047291 */ /* 0x000fd2000f8ec0ff */
[----:B------:R0:W-:Y:S03]  /*1c80*/  @P2 STS.U8 [UR4], R7 ;  /* 0x00000007ff002988 */ /* 0x0001e60008000004 */
.L_x_5:
[----:B------:R-:W-:Y:S01]  /*1c90*/  STTM.16dp32bit_t0_t15.x32 tmem[UR14], RZ ;  /* 0x000000ff000079ed */ /* 0x000fe20008a8000e */
[----:B------:R-:W-:Y:S01]  /*1ca0*/  STTM.16dp32bit_t16_t31.x32 tmem[UR14+0x20], RZ ;  /* 0x000020ff000079ed */ /* 0x000fe20008aa000e */
[----:B------:R-:W1:Y:S02]  /*1cb0*/  FENCE.VIEW.ASYNC.T ;  /* 0x00000000000073c6 */ /* 0x000e640000000200 */
[----:B-1----:R-:W-:Y:S01]  /*1cc0*/  VOTEU.ALL UP1, P1 ;  /* 0x0000000000ff7886 */ /* 0x002fe20000820000 */
[----:B------:R-:W-:Y:S01]  /*1cd0*/  VOTEU.ALL UP2, P1 ;  /* 0x0000000000ff7886 */ /* 0x000fe20000840000 */
[----:B0-----:R-:W-:Y:S01]  /*1ce0*/  IMAD R7, R74, 0x2, R5 ;  /* 0x000000024a077824 */ /* 0x001fe200078e0205 */
[----:B------:R-:W-:Y:S01]  /*1cf0*/  ISETP.LT.AND P3, PT, R85, R30, P0 ;  /* 0x0000001e5500720c */ /* 0x000fe20000761270 */
[----:B------:R-:W-:Y:S01]  /*1d00*/  IMAD.SHL.U32 R16, R31, 0x2, RZ ;  /* 0x000000021f107824 */ /* 0x000fe200078e00ff */
[----:B------:R-:W-:-:S04]  /*1d10*/  @!UP1 UIADD3 UR4, UPT, UPT, -UR6, 0x100000, URZ ;  /* 0x0010000006049890 */ /* 0x000fc8000fffe1ff */
[----:B------:R-:W-:Y:S02]  /*1d20*/  @!UP1 USHF.L.U32 UR5, UR4, 0xb, URZ ;  /* 0x0000000b04059899 */ /* 0x000fe400080006ff */
[----:B------:R-:W-:Y:S01]  /*1d30*/  @!UP1 USHF.L.U32 UR4, UR4, 0x1, URZ ;  /* 0x0000000104049899 */ /* 0x000fe200080006ff */
[----:B------:R-:W-:Y:S01]  /*1d40*/  BAR.SYNC.DEFER_BLOCKING 0x0 ;  /* 0x0000000000007b1d */ /* 0x000fe20000010000 */
[----:B------:R-:W-:Y:S01]  /*1d50*/  IMAD R9, R74, 0x2, R7 ;  /* 0x000000024a097824 */ /* 0x000fe200078e0207 */
[----:B------:R-:W-:Y:S02]  /*1d60*/  ISETP.LT.AND P2, PT, R87, R30, P0 ;  /* 0x0000001e5700720c */ /* 0x000fe40000741270 */
[----:B------:R-:W-:Y:S01]  /*1d70*/  IADD3 R46, P4, PT, R16, UR8, RZ ;  /* 0x00000008102e7c10 */ /* 0x000fe2000ff9e0ff */
[----:B------:R-:W-:-:S03]  /*1d80*/  IMAD R19, R74, 0x4, R9 ;  /* 0x000000044a137824 */ /* 0x000fc600078e0209 */
[----:B------:R-:W-:Y:S01]  /*1d90*/  LEA.HI.X.SX32 R76, R31, UR9, 0x1, P4 ;  /* 0x000000091f4c7c11 */ /* 0x000fe2000a0f0eff */
[----:B------:R-:W-:Y:S01]  /*1da0*/  IMAD R17, R74, 0x2, R19 ;  /* 0x000000024a117824 */ /* 0x000fe200078e0213 */
[----:B------:R-:W-:-:S03]  /*1db0*/  LEA R10, P4, R5, R46, 0x1 ;  /* 0x0000002e050a7211 */ /* 0x000fc600078808ff */
[C---:B------:R-:W-:Y:S01]  /*1dc0*/  IMAD R15, R74.reuse, 0x2, R17 ;  /* 0x000000024a0f7824 */ /* 0x040fe200078e0211 */
[----:B------:R-:W-:Y:S02]  /*1dd0*/  LEA.HI.X.SX32 R11, R5, R76, 0x1, P4 ;  /* 0x0000004c050b7211 */ /* 0x000fe400020f0eff */
[----:B------:R-:W-:Y:S01]  /*1de0*/  LEA R12, P4, R19, R46, 0x1 ;  /* 0x0000002e130c7211 */ /* 0x000fe200078808ff */
[----:B------:R-:W0:Y:S02]  /*1df0*/  FENCE.VIEW.ASYNC.S ;  /* 0x00000000000073c6 */ /* 0x000e240000000000 */
[----:B0-----:R0:W1:Y:S02]  /*1e00*/  @!UP2 SYNCS.EXCH.64 URZ, [UR15], UR4 ;  /* 0x000000040fffa5b2 */ /* 0x0010640008000100 */
[----:B-1----:R-:W-:Y:S01]  /*1e10*/  BAR.SYNC.DEFER_BLOCKING 0x0 ;  /* 0x0000000000007b1d */ /* 0x002fe20000010000 */
[----:B------:R-:W-:Y:S01]  /*1e20*/  IMAD R47, R74, 0x2, R15 ;  /* 0x000000024a2f7824 */ /* 0x000fe200078e020f */
[----:B------:R-:W-:-:S02]  /*1e30*/  LOP3.LUT R89, R36, 0x18, RZ, 0xfc, !PT ;  /* 0x0000001824597812 */ /* 0x000fc400078efcff */
[----:B------:R-:W-:Y:S01]  /*1e40*/  PRMT R18, RZ, 0x7610, R18 ;  /* 0x00007610ff127816 */ /* 0x000fe20000000012 */
[----:B------:R-:W-:Y:S01]  /*1e50*/  IMAD R23, R74, 0x2, R47 ;  /* 0x000000024a177824 */ /* 0x000fe200078e022f */
[----:B------:R-:W-:Y:S02]  /*1e60*/  LEA.HI.X.SX32 R13, R19, R76, 0x1, P4 ;  /* 0x0000004c130d7211 */ /* 0x000fe400020f0eff */
[----:B------:R-:W-:Y:S02]  /*1e70*/  LOP3.LUT R91, R36, 0x1a, RZ, 0xfc, !PT ;  /* 0x0000001a245b7812 */ /* 0x000fe400078efcff */
[----:B------:R-:W-:Y:S01]  /*1e80*/  ISETP.LT.AND P4, PT, R89, R30, P0 ;  /* 0x0000001e5900720c */ /* 0x000fe20000781270 */
[----:B------:R-:W-:Y:S01]  /*1e90*/  IMAD R49, R74, 0x2, R23 ;  /* 0x000000024a317824 */ /* 0x000fe200078e0217 */
[----:B------:R-:W-:Y:S02]  /*1ea0*/  LOP3.LUT R93, R36, 0xa, RZ, 0xfc, !PT ;  /* 0x0000000a245d7812 */ /* 0x000fe400078efcff */
[----:B------:R-:W-:-:S02]  /*1eb0*/  PRMT R118, RZ, 0x7610, R118 ;  /* 0x00007610ff767816 */ /* 0x000fc40000000076 */
[----:B------:R-:W-:Y:S01]  /*1ec0*/  LEA R28, P5, R49, R46, 0x1 ;  /* 0x0000002e311c7211 */ /* 0x000fe200078a08ff */
[----:B------:R1:W2:Y:S01]  /*1ed0*/  @P3 LDG.E.U16 R20, desc[UR26][R10.64] ;  /* 0x0000001a0a143981 */ /* 0x0002a2000c1e1500 */
[----:B------:R-:W-:-:S03]  /*1ee0*/  ISETP.LT.AND P3, PT, R91, R30, P0 ;  /* 0x0000001e5b00720c */ /* 0x000fc60000761270 */
[----:B------:R3:W4:Y:S01]  /*1ef0*/  @P2 LDG.E.U16 R18, desc[UR26][R12.64] ;  /* 0x0000001a0c122981 */ /* 0x000722000c1e1500 */
[C---:B------:R-:W-:Y:S02]  /*1f00*/  LEA R32, P2, R23.reuse, R46, 0x1 ;  /* 0x0000002e17207211 */ /* 0x040fe400078408ff */
[----:B------:R-:W-:Y:S02]  /*1f10*/  LOP3.LUT R95, R36, 0x12, RZ, 0xfc, !PT ;  /* 0x00000012245f7812 */ /* 0x000fe400078efcff */
[----:B------:R-:W-:Y:S02]  /*1f20*/  LEA.HI.X.SX32 R33, R23, R76, 0x1, P2 ;  /* 0x0000004c17217211 */ /* 0x000fe400010f0eff */
[----:B------:R-:W-:Y:S02]  /*1f30*/  ISETP.LT.AND P2, PT, R93, R30, P0 ;  /* 0x0000001e5d00720c */ /* 0x000fe40000741270 */
[----:B-1----:R-:W-:Y:S01]  /*1f40*/  PRMT R11, RZ, 0x7610, R11 ;  /* 0x00007610ff0b7816 */ /* 0x002fe2000000000b */
[----:B------:R1:W5:Y:S01]  /*1f50*/  @P4 LDG.E.U16 R118, desc[UR26][R32.64] ;  /* 0x0000001a20764981 */ /* 0x000362000c1e1500 */
[----:B------:R-:W-:-:S02]  /*1f60*/  LEA.HI.X.SX32 R29, R49, R76, 0x1, P5 ;  /* 0x0000004c311d7211 */ /* 0x000fc400028f0eff */
[----:B---3--:R-:W-:Y:S02]  /*1f70*/  LEA R12, P5, R7, R46, 0x1 ;  /* 0x0000002e070c7211 */ /* 0x008fe400078a08ff */
[----:B------:R-:W-:Y:S01]  /*1f80*/  ISETP.LT.AND P4, PT, R95, R30, P0 ;  /* 0x0000001e5f00720c */ /* 0x000fe20000781270 */
[----:B------:R-:W3:Y:S01]  /*1f90*/  @P3 LDG.E.U16 R11, desc[UR26][R28.64] ;  /* 0x0000001a1c0b3981 */ /* 0x000ee2000c1e1500 */
[----:B------:R-:W-:Y:S02]  /*1fa0*/  PRMT R121, RZ, 0x7610, R121 ;  /* 0x00007610ff797816 */ /* 0x000fe40000000079 */
[----:B------:R-:W-:Y:S02]  /*1fb0*/  LEA.HI.X.SX32 R13, R7, R76, 0x1, P5 ;  /* 0x0000004c070d7211 */ /* 0x000fe400028f0eff */
[C---:B------:R-:W-:Y:S02]  /*1fc0*/  LEA R22, P3, R17.reuse, R46, 0x1 ;  /* 0x0000002e11167211 */ /* 0x040fe400078608ff */
[----:B------:R-:W-:Y:S01]  /*1fd0*/  PRMT R123, RZ, 0x7610, R123 ;  /* 0x00007610ff7b7816 */ /* 0x000fe2000000007b */
[----:B------:R0:W3:Y:S01]  /*1fe0*/  @P2 LDG.E.U16 R121, desc[UR26][R12.64] ;  /* 0x0000001a0c792981 */ /* 0x0000e2000c1e1500 */
[----:B------:R-:W-:Y:S01]  /*1ff0*/  LEA.HI.X.SX32 R23, R17, R76, 0x1, P3 ;  /* 0x0000004c11177211 */ /* 0x000fe200018f0eff */
[----:B------:R-:W-:Y:S01]  /*2000*/  IMAD R49, R74, 0x2, R49 ;  /* 0x000000024a317824 */ /* 0x000fe200078e0231 */
[----:B-1----:R-:W-:-:S02]  /*2010*/  LEA R32, P2, R35, R46, 0x1 ;  /* 0x0000002e23207211 */ /* 0x002fc400078408ff */
[----:B------:R-:W-:Y:S01]  /*2020*/  LEA R34, P5, R41, R46, 0x1 ;  /* 0x0000002e29227211 */ /* 0x000fe200078a08ff */
[----:B------:R1:W3:Y:S01]  /*2030*/  @P4 LDG.E.U16 R123, desc[UR26][R22.64] ;  /* 0x0000001a167b4981 */ /* 0x0002e2000c1e1500 */
[----:B------:R-:W-:Y:S02]  /*2040*/  LEA.HI R37, R0, 0xe, RZ, 0x1a ;  /* 0x0000000e00257811 */ /* 0x000fe400078fd0ff */
[-C--:B------:R-:W-:Y:S02]  /*2050*/  LEA.HI.X.SX32 R33, R35, R76.reuse, 0x1, P2 ;  /* 0x0000004c23217211 */ /* 0x080fe400010f0eff */
[----:B------:R-:W-:Y:S01]  /*2060*/  LEA.HI.X.SX32 R35, R41, R76, 0x1, P5 ;  /* 0x0000004c29237211 */ /* 0x000fe200028f0eff */
[----:B------:R-:W-:Y:S01]  /*2070*/  IMAD R10, R37, R74, RZ ;  /* 0x0000004a250a7224 */ /* 0x000fe200078e02ff */
[-C--:B0-----:R-:W-:Y:S02]  /*2080*/  LEA R12, P3, R49, R46.reuse, 0x1 ;  /* 0x0000002e310c7211 */ /* 0x081fe400078608ff */
[----:B------:R-:W-:-:S02]  /*2090*/  LEA R28, P5, R15, R46, 0x1 ;  /* 0x0000002e0f1c7211 */ /* 0x000fc400078a08ff */
[-C--:B-1----:R-:W-:Y:S02]  /*20a0*/  LEA R22, P6, R47, R46.reuse, 0x1 ;  /* 0x0000002e2f167211 */ /* 0x082fe400078c08ff */
[----:B------:R-:W-:Y:S02]  /*20b0*/  LEA R48, P2, R9, R46, 0x1 ;  /* 0x0000002e09307211 */ /* 0x000fe400078408ff */
[-C--:B------:R-:W-:Y:S02]  /*20c0*/  LEA.HI.X.SX32 R23, R47, R76.reuse, 0x1, P6 ;  /* 0x0000004c2f177211 */ /* 0x080fe400030f0eff */
[----:B------:R-:W-:Y:S02]  /*20d0*/  LEA.HI.X.SX32 R13, R49, R76, 0x1, P3 ;  /* 0x0000004c310d7211 */ /* 0x000fe400018f0eff */
[----:B------:R-:W-:Y:S02]  /*20e0*/  LEA R40, P6, R43, R46, 0x1 ;  /* 0x0000002e2b287211 */ /* 0x000fe400078c08ff */
[----:B------:R-:W-:-:S02]  /*20f0*/  LEA.HI.X.SX32 R29, R15, R76, 0x1, P5 ;  /* 0x0000004c0f1d7211 */ /* 0x000fc400028f0eff */
[----:B------:R-:W-:Y:S02]  /*2100*/  LEA.HI.X.SX32 R49, R9, R76, 0x1, P2 ;  /* 0x0000004c09317211 */ /* 0x000fe400010f0eff */
[-C--:B------:R-:W-:Y:S02]  /*2110*/  LEA R42, P5, R45, R46.reuse, 0x1 ;  /* 0x0000002e2d2a7211 */ /* 0x080fe400078a08ff */
[----:B------:R-:W-:Y:S02]  /*2120*/  LEA R44, P2, R10, R46, 0x1 ;  /* 0x0000002e0a2c7211 */ /* 0x000fe400078408ff */
[C---:B------:R-:W-:Y:S02]  /*2130*/  LOP3.LUT R103, R36.reuse, 0x16, RZ, 0xfc, !PT ;  /* 0x0000001624677812 */ /* 0x040fe400078efcff */
[----:B------:R-:W-:Y:S02]  /*2140*/  LOP3.LUT R99, R36, 0x14, RZ, 0xfc, !PT ;  /* 0x0000001424637812 */ /* 0x000fe400078efcff */
[----:B------:R-:W-:-:S02]  /*2150*/  LEA.HI.X.SX32 R41, R43, R76, 0x1, P6 ;  /* 0x0000004c2b297211 */ /* 0x000fc400030f0eff */
[-C--:B------:R-:W-:Y:S02]  /*2160*/  LEA.HI.X.SX32 R43, R45, R76.reuse, 0x1, P5 ;  /* 0x0000004c2d2b7211 */ /* 0x080fe400028f0eff */
[----:B------:R-:W-:Y:S02]  /*2170*/  LEA.HI.X.SX32 R45, R10, R76, 0x1, P2 ;  /* 0x0000004c0a2d7211 */ /* 0x000fe400010f0eff */
[-C--:B------:R-:W-:Y:S02]  /*2180*/  ISETP.LT.AND P2, PT, R103, R30.reuse, P0 ;  /* 0x0000001e6700720c */ /* 0x080fe40000741270 */
[----:B------:R-:W-:Y:S02]  /*2190*/  ISETP.LT.AND P3, PT, R99, R30, P0 ;  /* 0x0000001e6300720c */ /* 0x000fe40000761270 */
[----:B------:R-:W-:Y:S02]  /*21a0*/  PRMT R80, RZ, 0x7610, R80 ;  /* 0x00007610ff507816 */ /* 0x000fe40000000050 */
[----:B------:R-:W-:-:S02]  /*21b0*/  PRMT R114, RZ, 0x7610, R114 ;  /* 0x00007610ff727816 */ /* 0x000fc40000000072 */
[C---:B------:R-:W-:Y:S02]  /*21c0*/  LOP3.LUT R97, R36.reuse, 0xc, RZ, 0xfc, !PT ;  /* 0x0000000c24617812 */ /* 0x040fe400078efcff */
[----:B------:R-:W-:Y:S02]  /*21d0*/  LOP3.LUT R83, R36, 0x2, RZ, 0xfc, !PT ;  /* 0x0000000224537812 */ /* 0x000fe400078efcff */
[----:B------:R-:W-:Y:S01]  /*21e0*/  LEA.HI R39, R0, 0x1e, RZ, 0x1a ;  /* 0x0000001e00277811 */ /* 0x000fe200078fd0ff */
[----:B------:R-:W3:Y:S01]  /*21f0*/  @P2 LDG.E.U16 R80, desc[UR26][R22.64] ;  /* 0x0000001a16502981 */ /* 0x000ee2000c1e1500 */
[-C--:B------:R-:W-:Y:S02]  /*2200*/  ISETP.LT.AND P2, PT, R36, R30.reuse, P0 ;  /* 0x0000001e2400720c */ /* 0x080fe40000741270 */
[-C--:B------:R-:W-:Y:S01]  /*2210*/  ISETP.LT.AND P4, PT, R97, R30.reuse, P0 ;  /* 0x0000001e6100720c */ /* 0x080fe20000781270 */
[----:B------:R-:W3:Y:S01]  /*2220*/  @P3 LDG.E.U16 R114, desc[UR26][R28.64] ;  /* 0x0000001a1c723981 */ /* 0x000ee2000c1e1500 */
[----:B------:R-:W-:Y:S01]  /*2230*/  ISETP.LT.AND P3, PT, R83, R30, P0 ;  /* 0x0000001e5300720c */ /* 0x000fe20000761270 */
[----:B------:R-:W-:Y:S01]  /*2240*/  IMAD R14, R39, R74, RZ ;  /* 0x0000004a270e7224 */ /* 0x000fe200078e02ff */
[----:B------:R-:W-:-:S02]  /*2250*/  PRMT R120, RZ, 0x7610, R120 ;  /* 0x00007610ff787816 */ /* 0x000fc40000000078 */
[----:B------:R-:W-:Y:S02]  /*2260*/  PRMT R112, RZ, 0x7610, R112 ;  /* 0x00007610ff707816 */ /* 0x000fe40000000070 */
[----:B------:R-:W-:Y:S02]  /*2270*/  PRMT R125, RZ, 0x7610, R125 ;  /* 0x00007610ff7d7816 */ /* 0x000fe4000000007d */
[----:B------:R-:W-:Y:S01]  /*2280*/  LOP3.LUT R101, R36, 0x1c, RZ, 0xfc, !PT ;  /* 0x0000001c24657812 */ /* 0x000fe200078efcff */
[----:B------:R-:W3:Y:S01]  /*2290*/  @P2 LDG.E.U16 R120, desc[UR26][R32.64] ;  /* 0x0000001a20782981 */ /* 0x000ee2000c1e1500 */
[----:B------:R-:W-:Y:S02]  /*22a0*/  LEA R46, P5, R14, R46, 0x1 ;  /* 0x0000002e0e2e7211 */ /* 0x000fe400078a08ff */
[C---:B------:R-:W-:Y:S01]  /*22b0*/  LOP3.LUT R81, R36.reuse, 0x4, RZ, 0xfc, !PT ;  /* 0x0000000424517812 */ /* 0x040fe200078efcff */
[----:B------:R0:W3:Y:S01]  /*22c0*/  @P4 LDG.E.U16 R112, desc[UR26][R48.64] ;  /* 0x0000001a30704981 */ /* 0x0000e2000c1e1500 */
[----:B------:R-:W-:-:S02]  /*22d0*/  LOP3.LUT R79, R36, 0x6, RZ, 0xfc, !PT ;  /* 0x00000006244f7812 */ /* 0x000fc400078efcff */
[----:B------:R-:W-:Y:S01]  /*22e0*/  ISETP.LT.AND P6, PT, R101, R30, P0 ;  /* 0x0000001e6500720c */ /* 0x000fe200007c1270 */
[----:B------:R-:W3:Y:S01]  /*22f0*/  @P3 LDG.E.U16 R125, desc[UR26][R34.64] ;  /* 0x0000001a227d3981 */ /* 0x000ee2000c1e1500 */
[----:B------:R-:W-:Y:S02]  /*2300*/  LEA.HI.X.SX32 R47, R14, R76, 0x1, P5 ;  /* 0x0000004c0e2f7211 */ /* 0x000fe400028f0eff */
[-C--:B------:R-:W-:Y:S02]  /*2310*/  ISETP.LT.AND P2, PT, R81, R30.reuse, P0 ;  /* 0x0000001e5100720c */ /* 0x080fe40000741270 */
[-C--:B------:R-:W-:Y:S02]  /*2320*/  ISETP.LT.AND P3, PT, R79, R30.reuse, P0 ;  /* 0x0000001e4f00720c */ /* 0x080fe40000761270 */
[-C--:B------:R-:W-:Y:S02]  /*2330*/  ISETP.LT.AND P4, PT, R37, R30.reuse, P0 ;  /* 0x0000001e2500720c */ /* 0x080fe40000781270 */
[----:B------:R-:W-:-:S02]  /*2340*/  ISETP.LT.AND P5, PT, R39, R30, P0 ;  /* 0x0000001e2700720c */ /* 0x000fc400007a1270 */
[----:B------:R-:W-:Y:S02]  /*2350*/  ISETP.LT.AND P0, PT, R38, R30, P0 ;  /* 0x0000001e2600720c */ /* 0x000fe40000701270 */
[----:B------:R-:W-:Y:S02]  /*2360*/  PRMT R116, RZ, 0x7610, R116 ;  /* 0x00007610ff747816 */ /* 0x000fe40000000074 */
[----:B------:R-:W-:Y:S02]  /*2370*/  PRMT R82, RZ, 0x7610, R82 ;  /* 0x00007610ff527816 */ /* 0x000fe40000000052 */
[----:B------:R-:W-:Y:S02]  /*2380*/  PRMT R84, RZ, 0x7610, R84 ;  /* 0x00007610ff547816 */ /* 0x000fe40000000054 */
[----:B------:R-:W-:Y:S02]  /*2390*/  PRMT R86, RZ, 0x7610, R86 ;  /* 0x00007610ff567816 */ /* 0x000fe40000000056 */
[----:B------:R-:W-:Y:S01]  /*23a0*/  PRMT R88, RZ, 0x7610, R88 ;  /* 0x00007610ff587816 */ /* 0x000fe20000000058 */
[----:B0-----:R-:W-:Y:S01]  /*23b0*/  IMAD.MOV.U32 R48, RZ, RZ, R8 ;  /* 0x000000ffff307224 */ /* 0x001fe200078e0008 */
[----:B------:R-:W-:Y:S01]  /*23c0*/  PRMT R90, RZ, 0x7610, R90 ;  /* 0x00007610ff5a7816 */ /* 0x000fe2000000005a */
[----:B------:R-:W-:Y:S01]  /*23d0*/  IMAD.MOV.U32 R49, RZ, RZ, R77 ;  /* 0x000000ffff317224 */ /* 0x000fe200078e004d */
[----:B------:R-:W-:Y:S01]  /*23e0*/  PRMT R92, RZ, 0x7610, R92 ;  /* 0x00007610ff5c7816 */ /* 0x000fe2000000005c */
[----:B------:R-:W-:Y:S01]  /*23f0*/  IMAD.MOV.U32 R28, RZ, RZ, R6 ;  /* 0x000000ffff1c7224 */ /* 0x000fe200078e0006 */
[----:B------:R-:W-:Y:S01]  /*2400*/  PRMT R94, RZ, 0x7610, R94 ;  /* 0x00007610ff5e7816 */ /* 0x000fe2000000005e */
[----:B------:R-:W-:Y:S01]  /*2410*/  IMAD.MOV.U32 R29, RZ, RZ, R21 ;  /* 0x000000ffff1d7224 */ /* 0x000fe200078e0015 */
[----:B------:R-:W-:Y:S01]  /*2420*/  PRMT R96, RZ, 0x7610, R96 ;  /* 0x00007610ff607816 */ /* 0x000fe20000000060 */
[----:B------:R0:W3:Y:S01]  /*2430*/  @P6 LDG.E.U16 R116, desc[UR26][R12.64] ;  /* 0x0000001a0c746981 */ /* 0x0000e2000c1e1500 */
[----:B------:R-:W-:-:S02]  /*2440*/  PRMT R98, RZ, 0x7610, R98 ;  /* 0x00007610ff627816 */ /* 0x000fc40000000062 */
[----:B------:R-:W-:Y:S01]  /*2450*/  PRMT R100, RZ, 0x7610, R100 ;  /* 0x00007610ff647816 */ /* 0x000fe20000000064 */
[----:B------:R-:W3:Y:S01]  /*2460*/  @P2 LDG.E.U16 R82, desc[UR26][R40.64] ;  /* 0x0000001a28522981 */ /* 0x000ee2000c1e1500 */
[----:B------:R-:W-:Y:S02]  /*2470*/  PRMT R102, RZ, 0x7610, R102 ;  /* 0x00007610ff667816 */ /* 0x000fe40000000066 */
[----:B------:R-:W-:Y:S01]  /*2480*/  PRMT R104, RZ, 0x7610, R104 ;  /* 0x00007610ff687816 */ /* 0x000fe20000000068 */
[----:B------:R-:W3:Y:S01]  /*2490*/  @P3 LDG.E.U16 R84, desc[UR26][R42.64] ;  /* 0x0000001a2a543981 */ /* 0x000ee2000c1e1500 */
[----:B------:R-:W-:Y:S02]  /*24a0*/  PRMT R105, RZ, 0x7610, R105 ;  /* 0x00007610ff697816 */ /* 0x000fe40000000069 */
[----:B------:R-:W-:Y:S01]  /*24b0*/  PRMT R107, RZ, 0x7610, R107 ;  /* 0x00007610ff6b7816 */ /* 0x000fe2000000006b */
[----:B------:R-:W3:Y:S01]  /*24c0*/  @P4 LDG.E.U16 R86, desc[UR26][R44.64] ;  /* 0x0000001a2c564981 */ /* 0x000ee2000c1e1500 */
        /* <DEDUP_REMOVED lines=8> */
[----:B------:R-:W3:Y:S04]  /*2550*/  @P0 LDG.E.U16 R92, desc[UR26][R52.64] ;  /* 0x0000001a345c0981 */ /* 0x000ee8000c1e1500 */
        /* <DEDUP_REMOVED lines=13> */
[----:B------:R-:W3:Y:S01]  /*2630*/  @P0 LDG.E.U16 R119, desc[UR26][R24.64] ;  /* 0x0000001a18770981 */ /* 0x000ee2000c1e1500 */
[----:B------:R-:W-:-:S02]  /*2640*/  SHF.R.S32.HI R6, RZ, 0x1f, R31 ;  /* 0x0000001fff067819 */ /* 0x000fc4000001141f */
[----:B------:R-:W-:Y:S01]  /*2650*/  SHF.R.S32.HI R8, RZ, 0x6, R0 ;  /* 0x00000006ff087819 */ /* 0x000fe20000011400 */
[----:B------:R-:W-:Y:S01]  /*2660*/  IMAD.SHL.U32 R77, R4, 0x2, RZ ;  /* 0x00000002044d7824 */ /* 0x000fe200078e00ff */
[----:B0-----:R-:W-:Y:S02]  /*2670*/  SHF.L.U64.HI R13, R31, 0x1, R6 ;  /* 0x000000011f0d7819 */ /* 0x001fe40000010206 */
[----:B------:R-:W-:Y:S02]  /*2680*/  SGXT R4, R8, 0x1 ;  /* 0x000000010804781a */ /* 0x000fe40000000200 */
[----:B------:R-:W-:Y:S02]  /*2690*/  SHF.R.S32.HI R6, RZ, 0x1f, R5 ;  /* 0x0000001fff067819 */ /* 0x000fe40000011405 */
[----:B------:R-:W-:Y:S02]  /*26a0*/  LEA R14, P0, R5, R16, 0x1 ;  /* 0x00000010050e7211 */ /* 0x000fe400078008ff */
[----:B------:R-:W-:-:S02]  /*26b0*/  LOP3.LUT R77, R77, 0x90, R4, 0x78, !PT ;  /* 0x000000904d4d7812 */ /* 0x000fc400078e7804 */
[-C--:B------:R-:W-:Y:S02]  /*26c0*/  LEA.HI.X R5, R5, R13.reuse, R6, 0x1, P0 ;  /* 0x0000000d05057211 */ /* 0x080fe400000f0c06 */
[----:B------:R-:W-:Y:S02]  /*26d0*/  SHF.R.S32.HI R4, RZ, 0x1f, R7 ;  /* 0x0000001fff047819 */ /* 0x000fe40000011407 */
[CC--:B------:R-:W-:Y:S02]  /*26e0*/  LEA R12, P0, R7.reuse, R16.reuse, 0x1 ;  /* 0x00000010070c7211 */ /* 0x0c0fe400078008ff */
[----:B------:R-:W-:Y:S02]  /*26f0*/  SHF.R.S32.HI R106, RZ, 0x1f, R19 ;  /* 0x0000001fff6a7819 */ /* 0x000fe40000011413 */
[----:B------:R-:W-:Y:S02]  /*2700*/  LEA.HI.X R7, R7, R13, R4, 0x1, P0 ;  /* 0x0000000d07077211 */ /* 0x000fe400000f0c04 */
[----:B------:R-:W-:Y:S01]  /*2710*/  LEA R8, P0, R19, R16, 0x1 ;  /* 0x0000001013087211 */ /* 0x000fe200078008ff */
[----:B------:R-:W-:-:S04]  /*2720*/  @!UP1 UIADD3 UR4, UPT, UPT, -UR6, 0x100000, URZ ;  /* 0x0010000006049890 */ /* 0x000fc8000fffe1ff */
[----:B------:R-:W-:Y:S02]  /*2730*/  @!UP1 USHF.L.U32 UR5, UR4, 0xb, URZ ;  /* 0x0000000b04059899 */ /* 0x000fe400080006ff */
[----:B------:R-:W-:Y:S01]  /*2740*/  @!UP1 USHF.L.U32 UR4, UR4, 0x1, URZ ;  /* 0x0000000104049899 */ /* 0x000fe200080006ff */
[----:B------:R-:W-:Y:S02]  /*2750*/  LEA.HI.X R106, R19, R13, R106, 0x1, P0 ;  /* 0x0000000d136a7211 */ /* 0x000fe400000f0c6a */
[----:B------:R-:W-:Y:S02]  /*2760*/  SHF.R.S32.HI R110, RZ, 0x1f, R15 ;  /* 0x0000001fff6e7819 */ /* 0x000fe4000001140f */
[----:B------:R-:W-:Y:S01]  /*2770*/  LEA R4, P0, R15, R16, 0x1 ;  /* 0x000000100f047211 */ /* 0x000fe200078008ff */
[----:B------:R-:W-:Y:S01]  /*2780*/  IMAD R76, R103, R74, RZ ;  /* 0x0000004a674c7224 */ /* 0x000fe200078e02ff */
[----:B------:R-:W-:Y:S02]  /*2790*/  SHF.R.S32.HI R6, RZ, 0x1f, R9 ;  /* 0x0000001fff067819 */ /* 0x000fe40000011409 */
[----:B------:R-:W-:-:S02]  /*27a0*/  LEA R10, P2, R9, R16, 0x1 ;  /* 0x00000010090a7211 */ /* 0x000fc400078408ff */
[-C--:B------:R-:W-:Y:S01]  /*27b0*/  LEA.HI.X R110, R15, R13.reuse, R110, 0x1, P0 ;  /* 0x0000000d0f6e7211 */ /* 0x080fe200000f0c6e */
[----:B------:R-:W-:Y:S01]  /*27c0*/  IMAD R15, R89, R74, RZ ;  /* 0x0000004a590f7224 */ /* 0x000fe200078e02ff */
[-C--:B------:R-:W-:Y:S01]  /*27d0*/  LEA.HI.X R9, R9, R13.reuse, R6, 0x1, P2 ;  /* 0x0000000d09097211 */ /* 0x080fe200010f0c06 */
[C---:B------:R-:W-:Y:S01]  /*27e0*/  IMAD.SHL.U32 R23, R76.reuse, 0x2, RZ ;  /* 0x000000024c177824 */ /* 0x040fe200078e00ff */
[----:B------:R-:W-:Y:S01]  /*27f0*/  SHF.R.S32.HI R108, RZ, 0x1f, R17 ;  /* 0x0000001fff6c7819 */ /* 0x000fe20000011411 */
[----:B------:R-:W-:Y:S01]  /*2800*/  VOTEU.ALL UP1, P1 ;  /* 0x0000000000ff7886 */ /* 0x000fe20000820000 */
[----:B------:R-:W-:Y:S01]  /*2810*/  LEA R6, P2, R17, R16, 0x1 ;  /* 0x0000001011067211 */ /* 0x000fe200078408ff */
[----:B------:R-:W-:Y:S01]  /*2820*/  IMAD.SHL.U32 R21, R15, 0x2, RZ ;  /* 0x000000020f157824 */ /* 0x000fe200078e00ff */
[----:B------:R-:W-:Y:S01]  /*2830*/  IADD3 R22, P5, P6, R23, UR8, R16 ;  /* 0x0000000817167c10 */ /* 0x000fe2000febe010 */
[----:B------:R-:W-:Y:S01]  /*2840*/  IMAD.HI R76, R76, 0x2, RZ ;  /* 0x000000024c4c7827 */ /* 0x000fe200078e02ff */
[----:B------:R-:W-:Y:S01]  /*2850*/  LEA.HI.X R108, R17, R13, R108, 0x1, P2 ;  /* 0x0000000d116c7211 */ /* 0x000fe200010f0c6c */
[----:B------:R0:W1:Y:S02]  /*2860*/  @!UP1 SYNCS.EXCH.64 URZ, [UR12+0x4008], UR4 ;  /* 0x004008040cff95b2 */ /* 0x0000640008000100 */
[----:B------:R-:W-:-:S02]  /*2870*/  IMAD R17, R91, R74, RZ ;  /* 0x0000004a5b117224 */ /* 0x000fc400078e02ff */
[----:B------:R-:W-:Y:S01]  /*2880*/  IMAD R19, R101, R74, RZ ;  /* 0x0000004a65137224 */ /* 0x000fe200078e02ff */
[----:B------:R-:W-:Y:S01]  /*2890*/  IADD3.X R23, PT, PT, R76, UR9, R13, P5, P6 ;  /* 0x000000094c177c10 */ /* 0x000fe2000afec40d */
[----:B------:R-:W-:-:S04]  /*28a0*/  IMAD.HI R76, R15, 0x2, RZ ;  /* 0x000000020f4c7827 */ /* 0x000fc800078e02ff */
[----:B------:R-:W-:Y:S02]  /*28b0*/  IMAD.SHL.U32 R31, R19, 0x2, RZ ;  /* 0x00000002131f7824 */ /* 0x000fe400078e00ff */
[----:B------:R-:W-:Y:S01]  /*28c0*/  IMAD.HI R122, R17, 0x2, RZ ;  /* 0x00000002117a7827 */ /* 0x000fe200078e02ff */
[----:B--2---:R2:W-:Y:S04]  /*28d0*/  STS.U16 [R77+UR12+0x400], R20 ;  /* 0x000400144d007988 */ /* 0x0045e8000800040c */
[----:B----4-:R4:W-:Y:S01]  /*28e0*/  STS.U16 [R77+UR12+0x800], R18 ;  /* 0x000800124d007988 */ /* 0x0109e2000800040c */
[----:B--2---:R-:W-:Y:S01]  /*28f0*/  IADD3 R20, P3, P4, R21, UR8, R16 ;  /* 0x0000000815147c10 */ /* 0x004fe2000fc7e010 */
[----:B------:R-:W-:-:S05]  /*2900*/  IMAD.SHL.U32 R21, R17, 0x2, RZ ;  /* 0x0000000211157824 */ /* 0x000fca00078e00ff */
[--C-:B----4-:R-:W-:Y:S02]  /*2910*/  IADD3 R18, P0, P2, R21, UR8, R16.reuse ;  /* 0x0000000815127c10 */ /* 0x110fe4000fa1e010 */
[--C-:B------:R-:W-:Y:S01]  /*2920*/  IADD3.X R21, PT, PT, R76, UR9, R13.reuse, P3, P4 ;  /* 0x000000094c157c10 */ /* 0x100fe20009fe840d */
[----:B-----5:R2:W-:Y:S01]  /*2930*/  STS.U16 [R77+UR12+0xc00], R118 ;  /* 0x000c00764d007988 */ /* 0x0205e2000800040c */
[----:B------:R-:W-:Y:S02]  /*2940*/  IADD3 R16, P5, P6, R31, UR8, R16 ;  /* 0x000000081f107c10 */ /* 0x000fe4000febe010 */
[C---:B------:R-:W-:Y:S02]  /*2950*/  LOP3.LUT R76, R77.reuse, 0x20, RZ, 0x3c, !PT ;  /* 0x000000204d4c7812 */ /* 0x040fe400078e3cff */
[C---:B------:R-:W-:Y:S02]  /*2960*/  LOP3.LUT R31, R77.reuse, 0x40, RZ, 0x3c, !PT ;  /* 0x000000404d1f7812 */ /* 0x040fe400078e3cff */
[----:B--2---:R-:W-:Y:S01]  /*2970*/  LOP3.LUT R118, R77, 0x60, RZ, 0x3c, !PT ;  /* 0x000000604d767812 */ /* 0x004fe200078e3cff */
[----:B------:R-:W-:Y:S01]  /*2980*/  IMAD.HI R124, R19, 0x2, RZ ;  /* 0x00000002137c7827 */ /* 0x000fe200078e02ff */
[----:B------:R-:W-:-:S02]  /*2990*/  IADD3.X R19, PT, PT, R122, UR9, R13, P0, P2 ;  /* 0x000000097a137c10 */ /* 0x000fc400087e440d */
[----:B------:R-:W-:Y:S02]  /*29a0*/  IADD3 R14, P0, PT, R14, UR8, RZ ;  /* 0x000000080e0e7c10 */ /* 0x000fe4000ff1e0ff */
[----:B------:R-:W-:Y:S02]  /*29b0*/  IADD3 R12, P2, PT, R12, UR8, RZ ;  /* 0x000000080c0c7c10 */ /* 0x000fe4000ff5e0ff */
[----:B------:R-:W-:Y:S02]  /*29c0*/  IADD3.X R15, PT, PT, R5, UR9, RZ, P0, !PT ;  /* 0x00000009050f7c10 */ /* 0x000fe400087fe4ff */
[----:B------:R-:W-:Y:S02]  /*29d0*/  ISETP.NE.U32.AND P0, PT, RZ, UR7, PT ;  /* 0x00000007ff007c0c */ /* 0x000fe4000bf05070 */
[----:B------:R-:W-:Y:S02]  /*29e0*/  IADD3.X R17, PT, PT, R124, UR9, R13, P5, P6 ;  /* 0x000000097c117c10 */ /* 0x000fe4000afec40d */
[----:B------:R-:W-:-:S02]  /*29f0*/  IADD3.X R13, PT, PT, R7, UR9, RZ, P2, !PT ;  /* 0x00000009070d7c10 */ /* 0x000fc400097fe4ff */
[----:B------:R-:W-:Y:S02]  /*2a00*/  ISETP.LT.OR P2, PT, R78, 0x20, P0 ;  /* 0x000000204e00780c */ /* 0x000fe40000741670 */
[----:B------:R-:W-:Y:S02]  /*2a10*/  IADD3 R10, P3, PT, R10, UR8, RZ ;  /* 0x000000080a0a7c10 */ /* 0x000fe4000ff7e0ff */
[----:B------:R-:W-:Y:S02]  /*2a20*/  IADD3 R8, P4, PT, R8, UR8, RZ ;  /* 0x0000000808087c10 */ /* 0x000fe4000ff9e0ff */
[----:B------:R-:W-:Y:S02]  /*2a30*/  IADD3 R6, P5, PT, R6, UR8, RZ ;  /* 0x0000000806067c10 */ /* 0x000fe4000ffbe0ff */
[----:B------:R-:W-:Y:S01]  /*2a40*/  IADD3 R4, P6, PT, R4, UR8, RZ ;  /* 0x0000000804047c10 */ /* 0x000fe2000ffde0ff */
[----:B------:R-:W-:Y:S01]  /*2a50*/  UMOV UR6, URZ ;  /* 0x000000ff00067c82 */ /* 0x000fe20008000000 */
[----:B------:R-:W-:-:S02]  /*2a60*/  IADD3.X R7, PT, PT, R108, UR9, RZ, P5, !PT ;  /* 0x000000096c077c10 */ /* 0x000fc4000affe4ff */
[----:B------:R-:W-:Y:S01]  /*2a70*/  IADD3.X R5, PT, PT, R110, UR9, RZ, P6, !PT ;  /* 0x000000096e057c10 */ /* 0x000fe2000b7fe4ff */
[----:B------:R-:W-:Y:S01]  /*2a80*/  IMAD.SHL.U32 R75, R75, 0x20, RZ ;  /* 0x000000204b4b7824 */ /* 0x000fe200078e00ff */
[----:B---3--:R-:W-:Y:S04]  /*2a90*/  STS.U16 [R77+UR12], R120 ;  /* 0x000000784d007988 */ /* 0x008fe8000800040c */
[----:B------:R-:W-:Y:S04]  /*2aa0*/  STS.U16 [R76+UR12+0xd00], R11 ;  /* 0x000d000b4c007988 */ /* 0x000fe8000800040c */
[----:B------:R2:W-:Y:S04]  /*2ab0*/  STS.U16 [R76+UR12+0x500], R121 ;  /* 0x000500794c007988 */ /* 0x0005e8000800040c */
[----:B------:R-:W-:Y:S04]  /*2ac0*/  STS.U16 [R76+UR12+0x900], R123 ;  /* 0x0009007b4c007988 */ /* 0x000fe8000800040c */
[----:B------:R-:W-:Y:S04]  /*2ad0*/  STS.U16 [R76+UR12+0x100], R125 ;  /* 0x0001007d4c007988 */ /* 0x000fe8000800040c */
[----:B------:R-:W-:Y:S04]  /*2ae0*/  STS.U16 [R31+UR12+0x600], R112 ;  /* 0x000600701f007988 */ /* 0x000fe8000800040c */
[----:B------:R-:W-:Y:S01]  /*2af0*/  STS.U16 [R31+UR12+0xa00], R114 ;  /* 0x000a00721f007988 */ /* 0x000fe2000800040c */
[----:B--2---:R-:W-:-:S03]  /*2b00*/  SHF.R.S32.HI R121, RZ, 0x1f, R78 ;  /* 0x0000001fff797819 */ /* 0x004fc6000001144e */
[----:B------:R-:W-:Y:S04]  /*2b10*/  STS.U16 [R31+UR12+0xe00], R116 ;  /* 0x000e00741f007988 */ /* 0x000fe8000800040c */
[----:B------:R-:W-:Y:S04]  /*2b20*/  STS.U16 [R31+UR12+0x200], R82 ;  /* 0x000200521f007988 */ /* 0x000fe8000800040c */
[----:B------:R2:W-:Y:S04]  /*2b30*/  STS.U16 [R118+UR12+0xb00], R80 ;  /* 0x000b005076007988 */ /* 0x0005e8000800040c */
[----:B------:R-:W-:Y:S04]  /*2b40*/  STS.U16 [R118+UR12+0x300], R84 ;  /* 0x0003005476007988 */ /* 0x000fe8000800040c */
        /* <DEDUP_REMOVED lines=10> */
[----:B------:R3:W-:Y:S04]  /*2bf0*/  STS.U16 [R76+UR12+0x1100], R105 ;  /* 0x001100694c007988 */ /* 0x0007e8000800040c */
[----:B------:R0:W-:Y:S04]  /*2c00*/  STS.U16 [R76+UR12+0x1300], R107 ;  /* 0x0013006b4c007988 */ /* 0x0001e8000800040c */
[----:B------:R0:W-:Y:S04]  /*2c10*/  STS.U16 [R76+UR12+0x1500], R109 ;  /* 0x0015006d4c007988 */ /* 0x0001e8000800040c */
[----:B------:R0:W-:Y:S04]  /*2c20*/  STS.U16 [R76+UR12+0x1700], R111 ;  /* 0x0017006f4c007988 */ /* 0x0001e8000800040c */
[----:B------:R0:W-:Y:S04]  /*2c30*/  STS.U16 [R76+UR12+0x1900], R113 ;  /* 0x001900714c007988 */ /* 0x0001e8000800040c */
[----:B------:R0:W-:Y:S04]  /*2c40*/  STS.U16 [R76+UR12+0x1b00], R115 ;  /* 0x001b00734c007988 */ /* 0x0001e8000800040c */
[----:B------:R0:W-:Y:S04]  /*2c50*/  STS.U16 [R76+UR12+0x1d00], R117 ;  /* 0x001d00754c007988 */ /* 0x0001e8000800040c */
[----:B------:R0:W-:Y:S01]  /*2c60*/  STS.U16 [R76+UR12+0x1f00], R119 ;  /* 0x001f00774c007988 */ /* 0x0001e2000800040c */
[----:B-1----:R1:W-:Y:S06]  /*2c70*/  MEMBAR.ALL.CTA ;  /* 0x0000000000007992 */ /* 0x0023ec0000008000 */
[----:B-1----:R-:W1:Y:S01]  /*2c80*/  FENCE.VIEW.ASYNC.S ;  /* 0x00000000000073c6 */ /* 0x002e620000000000 */
[----:B------:R-:W-:-:S04]  /*2c90*/  LEA.HI R121, R121, R78, RZ, 0x5 ;  /* 0x0000004e79797211 */ /* 0x000fc800078f28ff */
[----:B--2---:R-:W-:-:S04]  /*2ca0*/  SHF.R.S32.HI R80, RZ, 0x5, R121 ;  /* 0x00000005ff507819 */ /* 0x004fc80000011479 */
[----:B------:R-:W-:Y:S01]  /*2cb0*/  VIMNMX R80, PT, PT, R80, 0x1, !PT ;  /* 0x0000000150507848 */ /* 0x000fe20007fe0100 */
[----:B---3--:R-:W-:Y:S01]  /*2cc0*/  IMAD.SHL.U32 R105, R74, 0x20, RZ ;  /* 0x000000204a697824 */ /* 0x008fe200078e00ff */
[----:B------:R-:W-:-:S03]  /*2cd0*/  IADD3.X R11, PT, PT, R9, UR9, RZ, P3, !PT ;  /* 0x00000009090b7c10 */ /* 0x000fc60009ffe4ff */
[----:B------:R-:W-:Y:S01]  /*2ce0*/  VIADD R74, R80, 0xffffffff ;  /* 0xffffffff504a7836 */ /* 0x000fe20000000000 */
[----:B------:R-:W-:Y:S01]  /*2cf0*/  IADD3.X R9, PT, PT, R106, UR9, RZ, P4, !PT ;  /* 0x000000096a097c10 */ /* 0x000fe2000a7fe4ff */
[----:B-1----:R-:W-:Y:S03]  /*2d00*/  BAR.SYNC.DEFER_BLOCKING 0x0 ;  /* 0x0000000000007b1d */ /* 0x002fe60000010000 */
[----:B------:R-:W-:-:S03]  /*2d10*/  ISETP.NE.U32.AND P3, PT, R74, RZ, PT ;  /* 0x000000ff4a00720c */ /* 0x000fc60003f65070 */
[----:B0-----:R-:W-:Y:S10]  /*2d20*/  @P2 BRA `(.L_x_6) ;  /* 0x0000000000682947 */ /* 0x001ff40003800000 */
[----:B------:R-:W-:Y:S02]  /*2d30*/  UIADD3 UR4, UPT, UPT, UR12, 0x1000, URZ ;  /* 0x000010000c047890 */ /* 0x000fe4000fffe0ff */
[----:B------:R-:W-:Y:S02]  /*2d40*/  USHF.R.U32.HI UR8, URZ, 0x4, UR12 ;  /* 0x00000004ff087899 */ /* 0x000fe4000801160c */
[----:B------:R-:W-:Y:S02]  /*2d50*/  USHF.R.U32.HI UR4, URZ, 0x4, UR4 ;  /* 0x00000004ff047899 */ /* 0x000fe40008011604 */
[----:B------:R-:W-:Y:S02]  /*2d60*/  USGXT.U32 UR8, UR8, 0xe ;  /* 0x0000000e0808789a */ /* 0x000fe40008000000 */
[----:B------:R-:W-:Y:S01]  /*2d70*/  USGXT.U32 UR10, UR4, 0xe ;  /* 0x0000000e040a789a */ /* 0x000fe20008000000 */
[----:B------:R-:W-:Y:S01]  /*2d80*/  UMOV UR16, 0x80 ;  /* 0x0000008000107882 */ /* 0x000fe20000000000 */
[----:B------:R-:W-:Y:S01]  /*2d90*/  UMOV UR17, 0x40004040 ;  /* 0x4000404000117882 */ /* 0x000fe20000000000 */
[----:B------:R-:W-:Y:S01]  /*2da0*/  UMOV UR18, 0xfffffffe ;  /* 0xfffffffe00127882 */ /* 0x000fe20000000000 */
[----:B------:R-:W-:Y:S01]  /*2db0*/  UMOV UR19, 0x7fffbfdf ;  /* 0x7fffbfdf00137882 */ /* 0x000fe20000000000 */
[----:B------:R-:W-:Y:S01]  /*2dc0*/  UMOV UR9, URZ ;  /* 0x000000ff00097c82 */ /* 0x000fe20008000000 */
[----:B------:R-:W-:Y:S01]  /*2dd0*/  UMOV UR11, URZ ;  /* 0x000000ff000b7c82 */ /* 0x000fe20008000000 */
[----:B------:R-:W-:-:S02]  /*2de0*/  UIADD3.64 UR16, UPT, UPT, UR8, UR16, URZ ;  /* 0x0000001008107297 */ /* 0x000fc4000fffe0ff */
[----:B------:R-:W-:Y:S01]  /*2df0*/  UIADD3.64 UR18, UPT, UPT, UR10, -UR18, URZ ;  /* 0x800000120a127297 */ /* 0x000fe2000fffe0ff */
[----:B------:R-:W-:Y:S01]  /*2e00*/  UMOV UR20, 0x0 ;  /* 0x0000000000147882 */ /* 0x000fe20000000000 */
[----:B------:R-:W-:Y:S01]  /*2e10*/  UMOV UR21, 0x4108490 ;  /* 0x0410849000157882 */ /* 0x000fe20000000000 */
[----:B------:R-:W-:Y:S01]  /*2e20*/  UMOV UR4, UR15 ;  /* 0x0000000f00047c82 */ /* 0x000fe20008000000 */
[----:B------:R-:W-:Y:S01]  /*2e30*/  UMOV UR5, URZ ;  /* 0x000000ff00057c82 */ /* 0x000fe20008000000 */
[----:B------:R-:W-:Y:S01]  /*2e40*/  UMOV UR9, 0x40004040 ;  /* 0x4000404000097882 */ /* 0x000fe20000000000 */
[----:B------:R-:W-:Y:S01]  /*2e50*/  UMOV UR11, 0x80004020 ;  /* 0x80004020000b7882 */ /* 0x000fe20000000000 */
[----:B------:R-:W-:Y:S01]  /*2e60*/  UMOV UR22, 0x0 ;  /* 0x0000000000167882 */ /* 0x000fe20000000000 */
[----:B------:R-:W-:Y:S01]  /*2e70*/  UMOV UR23, 0x4108490 ;  /* 0x0410849000177882 */ /* 0x000fe20000000000 */
[----:B------:R-:W-:Y:S01]  /*2e80*/  UMOV UR4, UR4 ;  /* 0x0000000400047c82 */ /* 0x000fe20008000000 */
[----:B------:R0:W-:Y:S01]  /*2e90*/  UTCHMMA gdesc[UR8], gdesc[UR10], tmem[UR13], tmem[UR20], idesc[UR21], !UPT ;  /* 0x00ff140a080075ea */ /* 0x0001e2000f80000d */
[----:B------:R0:W-:Y:S01]  /*2ea0*/  UTCHMMA gdesc[UR16], gdesc[UR18], tmem[UR13], tmem[UR22], idesc[UR23], UPT ;  /* 0x00ff1612100075ea */ /* 0x0001e2000b80000d */
[----:B------:R0:W-:Y:S01]  /*2eb0*/  UTCBAR [UR4], URZ ;  /* 0x000000ff040073e9 */ /* 0x0001e200080000ff */
[----:B------:R-:W-:Y:S01]  /*2ec0*/  NOP ;  /* 0x0000000000007918 */ /* 0x000fe20000000000 */
.L_x_6:
[----:B------:R-:W-:Y:S05]  /*2ed0*/  @!P3 BRA `(.L_x_7) ;  /* 0x0000000c001cb947 */ /* 0x000fea0003800000 */
[----:B0-----:R-:W-:Y:S01]  /*2ee0*/  UIADD3 UR4, UPT, UPT, UR12, 0x2000, URZ ;  /* 0x000020000c047890 */ /* 0x001fe2000fffe0ff */
[----:B------:R-:W-:Y:S01]  /*2ef0*/  VIADD R30, R30, 0xffffffe0 ;  /* 0xffffffe01e1e7836 */ /* 0x000fe20000000000 */
        /* <DEDUP_REMOVED lines=14> */
[----:B------:R-:W-:-:S10]  /*2fe0*/  UMOV UR4, URZ ;  /* 0x000000ff00047c82 */ /* 0x000fd40008000000 */
.L_x_10:
[----:B------:R-:W-:Y:S01]  /*2ff0*/  USHF.L.U32 UR6, UR6, 0x1f, URZ ;  /* 0x0000001f06067899 */ /* 0x000fe200080006ff */
[----:B------:R-:W-:Y:S01]  /*3000*/  IMAD.WIDE R20, R105, 0x2, R20 ;  /* 0x0000000269147825 */ /* 0x000fe200078e0214 */
[-C--:B------:R-:W-:Y:S02]  /*3010*/  ISETP.GE.AND P5, PT, R36, R30.reuse, PT ;  /* 0x0000001e2400720c */ /* 0x080fe40003fa6270 */
[-C--:B------:R-:W-:Y:S01]  /*3020*/  ISETP.GE.AND P4, PT, R85, R30.reuse, PT ;  /* 0x0000001e5500720c */ /* 0x080fe20003f86270 */
[----:B------:R-:W-:Y:S01]  /*3030*/  IMAD.WIDE R8, R105, 0x2, R8 ;  /* 0x0000000269087825 */ /* 0x000fe200078e0208 */
[-C--:B------:R-:W-:Y:S02]  /*3040*/  ISETP.GE.AND P3, PT, R87, R30.reuse, PT ;  /* 0x0000001e5700720c */ /* 0x080fe40003f66270 */
[----:B------:R-:W-:Y:S01]  /*3050*/  ISETP.GE.AND P2, PT, R89, R30, PT ;  /* 0x0000001e5900720c */ /* 0x000fe20003f46270 */
[----:B0-----:R-:W-:Y:S01]  /*3060*/  IMAD.U32 R82, RZ, RZ, UR6 ;  /* 0x00000006ff527e24 */ /* 0x001fe2000f8e00ff */
[----:B------:R-:W-:Y:S01]  /*3070*/  PRMT R80, RZ, 0x7610, R80 ;  /* 0x00007610ff507816 */ /* 0x000fe20000000050 */
[C---:B------:R-:W-:Y:S01]  /*3080*/  IMAD.WIDE R14, R105.reuse, 0x2, R14 ;  /* 0x00000002690e7825 */ /* 0x040fe200078e020e */
[----:B------:R-:W-:Y:S01]  /*3090*/  PRMT R84, RZ, 0x7610, R84 ;  /* 0x00007610ff547816 */ /* 0x000fe20000000054 */
[----:B------:R-:W0:Y:S01]  /*30a0*/  SYNCS.PHASECHK.TRANS64.TRYWAIT P6, [UR15], R82 ;  /* 0x00000052ff0075a7 */ /* 0x000e2200080c110f */
[----:B------:R-:W-:Y:S01]  /*30b0*/  PRMT R88, RZ, 0x7610, R88 ;  /* 0x00007610ff587816 */ /* 0x000fe20000000058 */
[----:B------:R-:W-:Y:S01]  /*30c0*/  IMAD.WIDE R32, R105, 0x2, R32 ;  /* 0x0000000269207825 */ /* 0x000fe200078e0220 */
[----:B------:R-:W-:Y:S01]  /*30d0*/  PRMT R92, RZ, 0x7610, R92 ;  /* 0x00007610ff5c7816 */ /* 0x000fe2000000005c */
[----:B0-----:R-:W-:Y:S06]  /*30e0*/  @!P6 BRA `(.L_x_8) ;  /* 0x0000001c0078e947 */ /* 0x001fec0003800000 */
.L_x_16:
[----:B------:R-:W2:Y:S04]  /*30f0*/  @!P5 LDG.E.U16 R80, desc[UR26][R32.64] ;  /* 0x0000001a2050d981 */ /* 0x000ea8000c1e1500 */
[----:B------:R-:W3:Y:S04]  /*3100*/  @!P4 LDG.E.U16 R84, desc[UR26][R14.64] ;  /* 0x0000001a0e54c981 */ /* 0x000ee8000c1e1500 */
[----:B------:R-:W4:Y:S04]  /*3110*/  @!P3 LDG.E.U16 R88, desc[UR26][R8.64] ;  /* 0x0000001a0858b981 */ /* 0x000f28000c1e1500 */
[----:B------:R-:W5:Y:S01]  /*3120*/  @!P2 LDG.E.U16 R92, desc[UR26][R20.64] ;  /* 0x0000001a145ca981 */ /* 0x000f62000c1e1500 */
[-C--:B------:R-:W-:Y:S01]  /*3130*/  ISETP.GE.AND P2, PT, R83, R30.reuse, PT ;  /* 0x0000001e5300720c */ /* 0x080fe20003f46270 */
[----:B------:R-:W-:Y:S01]  /*3140*/  IMAD.WIDE R12, R105, 0x2, R12 ;  /* 0x00000002690c7825 */ /* 0x000fe200078e020c */
[----:B------:R-:W-:-:S02]  /*3150*/  ISETP.GE.AND P3, PT, R81, R30, PT ;  /* 0x0000001e5100720c */ /* 0x000fc40003f66270 */
[-C--:B------:R-:W-:Y:S01]  /*3160*/  ISETP.GE.AND P4, PT, R79, R30.reuse, PT ;  /* 0x0000001e4f00720c */ /* 0x080fe20003f86270 */
[----:B------:R-:W-:Y:S01]  /*3170*/  IMAD.WIDE R34, R105, 0x2, R34 ;  /* 0x0000000269227825 */ /* 0x000fe200078e0222 */
[-C--:B------:R-:W-:Y:S02]  /*3180*/  ISETP.GE.AND P5, PT, R93, R30.reuse, PT ;  /* 0x0000001e5d00720c */ /* 0x080fe40003fa6270 */
[----:B------:R-:W-:Y:S01]  /*3190*/  PRMT R107, RZ, 0x7610, R107 ;  /* 0x00007610ff6b7816 */ /* 0x000fe2000000006b */
[C---:B------:R-:W-:Y:S01]  /*31a0*/  IMAD.WIDE R42, R105.reuse, 0x2, R42 ;  /* 0x00000002692a7825 */ /* 0x040fe200078e022a */
[----:B------:R-:W-:Y:S02]  /*31b0*/  PRMT R82, RZ, 0x7610, R82 ;  /* 0x00007610ff527816 */ /* 0x000fe40000000052 */
[----:B------:R-:W-:Y:S01]  /*31c0*/  PRMT R109, RZ, 0x7610, R109 ;  /* 0x00007610ff6d7816 */ /* 0x000fe2000000006d */
[----:B------:R-:W-:Y:S01]  /*31d0*/  IMAD.WIDE R40, R105, 0x2, R40 ;  /* 0x0000000269287825 */ /* 0x000fe200078e0228 */
[----:B------:R-:W-:Y:S01]  /*31e0*/  PRMT R111, RZ, 0x7610, R111 ;  /* 0x00007610ff6f7816 */ /* 0x000fe2000000006f */
[----:B------:R-:W5:Y:S01]  /*31f0*/  @!P2 LDG.E.U16 R107, desc[UR26][R34.64] ;  /* 0x0000001a226ba981 */ /* 0x000f62000c1e1500 */
[----:B------:R-:W-:Y:S01]  /*3200*/  ISETP.GE.AND P2, PT, R97, R30, PT ;  /* 0x0000001e6100720c */ /* 0x000fe20003f46270 */
[----:B------:R-:W-:-:S02]  /*3210*/  IMAD.WIDE R4, R105, 0x2, R4 ;  /* 0x0000000269047825 */ /* 0x000fc400078e0204 */
[----:B------:R-:W5:Y:S01]  /*3220*/  @!P3 LDG.E.U16 R82, desc[UR26][R40.64] ;  /* 0x0000001a2852b981 */ /* 0x000f62000c1e1500 */
[-C--:B------:R-:W-:Y:S01]  /*3230*/  ISETP.GE.AND P3, PT, R37, R30.reuse, PT ;  /* 0x0000001e2500720c */ /* 0x080fe20003f66270 */
[----:B------:R-:W-:Y:S02]  /*3240*/  IMAD.WIDE R10, R105, 0x2, R10 ;  /* 0x00000002690a7825 */ /* 0x000fe400078e020a */
[----:B------:R-:W5:Y:S01]  /*3250*/  @!P4 LDG.E.U16 R109, desc[UR26][R42.64] ;  /* 0x0000001a2a6dc981 */ /* 0x000f62000c1e1500 */
[----:B------:R-:W-:-:S03]  /*3260*/  ISETP.GE.AND P4, PT, R95, R30, PT ;  /* 0x0000001e5f00720c */ /* 0x000fc60003f86270 */
[----:B------:R-:W5:Y:S01]  /*3270*/  @!P5 LDG.E.U16 R111, desc[UR26][R12.64] ;  /* 0x0000001a0c6fd981 */ /* 0x000f62000c1e1500 */
[-C--:B------:R-:W-:Y:S01]  /*3280*/  ISETP.GE.AND P5, PT, R99, R30.reuse, PT ;  /* 0x0000001e6300720c */ /* 0x080fe20003fa6270 */
[C---:B------:R-:W-:Y:S01]  /*3290*/  IMAD.WIDE R6, R105.reuse, 0x2, R6 ;  /* 0x0000000269067825 */ /* 0x040fe200078e0206 */
[----:B------:R-:W-:Y:S02]  /*32a0*/  PRMT R86, RZ, 0x7610, R86 ;  /* 0x00007610ff567816 */ /* 0x000fe40000000056 */
[----:B------:R-:W-:Y:S01]  /*32b0*/  PRMT R113, RZ, 0x7610, R113 ;  /* 0x00007610ff717816 */ /* 0x000fe20000000071 */
[----:B------:R-:W-:Y:S01]  /*32c0*/  IMAD.WIDE R44, R105, 0x2, R44 ;  /* 0x00000002692c7825 */ /* 0x000fe200078e022c */
[----:B------:R-:W-:Y:S02]  /*32d0*/  PRMT R115, RZ, 0x7610, R115 ;  /* 0x00007610ff737816 */ /* 0x000fe40000000073 */
[----:B------:R-:W-:Y:S01]  /*32e0*/  PRMT R90, RZ, 0x7610, R90 ;  /* 0x00007610ff5a7816 */ /* 0x000fe2000000005a */
[----:B------:R-:W5:Y:S01]  /*32f0*/  @!P2 LDG.E.U16 R86, desc[UR26][R10.64] ;  /* 0x0000001a0a56a981 */ /* 0x000f62000c1e1500 */
[----:B------:R-:W-:-:S03]  /*3300*/  ISETP.GE.AND P2, PT, R103, R30, PT ;  /* 0x0000001e6700720c */ /* 0x000fc60003f46270 */
[----:B------:R-:W5:Y:S01]  /*3310*/  @!P3 LDG.E.U16 R113, desc[UR26][R44.64] ;  /* 0x0000001a2c71b981 */ /* 0x000f62000c1e1500 */
[----:B------:R-:W-:-:S03]  /*3320*/  ISETP.GE.AND P3, PT, R91, R30, PT ;  /* 0x0000001e5b00720c */ /* 0x000fc60003f66270 */
[----:B------:R-:W5:Y:S01]  /*3330*/  @!P4 LDG.E.U16 R115, desc[UR26][R6.64] ;  /* 0x0000001a0673c981 */ /* 0x000f62000c1e1500 */
[----:B------:R-:W-:-:S03]  /*3340*/  ISETP.GE.AND P4, PT, R101, R30, PT ;  /* 0x0000001e6500720c */ /* 0x000fc60003f86270 */
[----:B------:R-:W5:Y:S01]  /*3350*/  @!P5 LDG.E.U16 R90, desc[UR26][R4.64] ;  /* 0x0000001a045ad981 */ /* 0x000f62000c1e1500 */
[----:B------:R-:W-:Y:S01]  /*3360*/  ISETP.GE.AND P5, PT, R39, R30, PT ;  /* 0x0000001e2700720c */ /* 0x000fe20003fa6270 */
[C---:B------:R-:W-:Y:S01]  /*3370*/  IMAD.WIDE R46, R105.reuse, 0x2, R46 ;  /* 0x00000002692e7825 */ /* 0x040fe200078e022e */
[----:B------:R-:W-:Y:S02]  /*3380*/  PRMT R117, RZ, 0x7610, R117 ;  /* 0x00007610ff757816 */ /* 0x000fe40000000075 */
[----:B------:R-:W-:Y:S01]  /*3390*/  PRMT R119, RZ, 0x7610, R119 ;  /* 0x00007610ff777816 */ /* 0x000fe20000000077 */
[C---:B------:R-:W-:Y:S01]  /*33a0*/  IMAD.WIDE R16, R105.reuse, 0x2, R16 ;  /* 0x0000000269107825 */ /* 0x040fe200078e0210 */
[----:B------:R-:W-:Y:S02]  /*33b0*/  PRMT R94, RZ, 0x7610, R94 ;  /* 0x00007610ff5e7816 */ /* 0x000fe4000000005e */
[----:B------:R-:W-:Y:S01]  /*33c0*/  PRMT R121, RZ, 0x7610, R121 ;  /* 0x00007610ff797816 */ /* 0x000fe20000000079 */
[----:B------:R-:W-:-:S03]  /*33d0*/  IMAD.WIDE R18, R105, 0x2, R18 ;  /* 0x0000000269127825 */ /* 0x000fc600078e0212 */
[----:B------:R-:W5:Y:S01]  /*33e0*/  @!P4 LDG.E.U16 R94, desc[UR26][R16.64] ;  /* 0x0000001a105ec981 */ /* 0x000f62000c1e1500 */
[----:B------:R-:W-:-:S03]  /*33f0*/  IMAD.WIDE R22, R105, 0x2, R22 ;  /* 0x0000000269167825 */ /* 0x000fc600078e0216 */
[----:B------:R-:W5:Y:S04]  /*3400*/  @!P3 LDG.E.U16 R119, desc[UR26][R18.64] ;  /* 0x0000001a1277b981 */ /* 0x000f68000c1e1500 */
[----:B------:R-:W5:Y:S04]  /*3410*/  @!P2 LDG.E.U16 R117, desc[UR26][R22.64] ;  /* 0x0000001a1675a981 */ /* 0x000f68000c1e1500 */
[----:B------:R-:W5:Y:S01]  /*3420*/  @!P5 LDG.E.U16 R121, desc[UR26][R46.64] ;  /* 0x0000001a2e79d981 */ /* 0x000f62000c1e1500 */
[----:B------:R-:W-:Y:S01]  /*3430*/  BAR.SYNC.DEFER_BLOCKING 0x0 ;  /* 0x0000000000007b1d */ /* 0x000fe20000010000 */
[----:B------:R-:W-:Y:S01]  /*3440*/  ISETP.GE.AND P2, PT, R38, R30, PT ;  /* 0x0000001e2600720c */ /* 0x000fe20003f46270 */
[----:B------:R-:W-:Y:S01]  /*3450*/  IMAD.WIDE R28, R75, 0x2, R28 ;  /* 0x000000024b1c7825 */ /* 0x000fe200078e021c */
[----:B------:R-:W-:-:S02]  /*3460*/  PRMT R96, RZ, 0x7610, R96 ;  /* 0x00007610ff607816 */ /* 0x000fc40000000060 */
[----:B------:R-:W-:Y:S01]  /*3470*/  PRMT R100, RZ, 0x7610, R100 ;  /* 0x00007610ff647816 */ /* 0x000fe20000000064 */
[C---:B------:R-:W-:Y:S01]  /*3480*/  IMAD.WIDE R72, R75.reuse, 0x2, R72 ;  /* 0x000000024b487825 */ /* 0x040fe200078e0248 */
[----:B------:R-:W-:Y:S02]  /*3490*/  PRMT R104, RZ, 0x7610, R104 ;  /* 0x00007610ff687816 */ /* 0x000fe40000000068 */
[----:B------:R-:W-:Y:S01]  /*34a0*/  PRMT R108, RZ, 0x7610, R108 ;  /* 0x00007610ff6c7816 */ /* 0x000fe2000000006c */
[C---:B------:R-:W-:Y:S01]  /*34b0*/  IMAD.WIDE R68, R75.reuse, 0x2, R68 ;  /* 0x000000024b447825 */ /* 0x040fe200078e0244 */
[----:B------:R-:W-:Y:S02]  /*34c0*/  PRMT R112, RZ, 0x7610, R112 ;  /* 0x00007610ff707816 */ /* 0x000fe40000000070 */
[----:B------:R-:W-:Y:S01]  /*34d0*/  PRMT R123, RZ, 0x7610, R123 ;  /* 0x00007610ff7b7816 */ /* 0x000fe2000000007b */
[----:B------:R-:W-:Y:S01]  /*34e0*/  IMAD.WIDE R64, R75, 0x2, R64 ;  /* 0x000000024b407825 */ /* 0x000fe200078e0240 */
[----:B------:R-:W-:-:S02]  /*34f0*/  PRMT R125, RZ, 0x7610, R125 ;  /* 0x00007610ff7d7816 */ /* 0x000fc4000000007d */
[----:B------:R-:W-:Y:S01]  /*3500*/  PRMT R98, RZ, 0x7610, R98 ;  /* 0x00007610ff627816 */ /* 0x000fe20000000062 */
[C---:B------:R-:W-:Y:S01]  /*3510*/  IMAD.WIDE R60, R75.reuse, 0x2, R60 ;  /* 0x000000024b3c7825 */ /* 0x040fe200078e023c */
[----:B------:R-:W-:Y:S02]  /*3520*/  PRMT R102, RZ, 0x7610, R102 ;  /* 0x00007610ff667816 */ /* 0x000fe40000000066 */
[----:B------:R-:W-:Y:S01]  /*3530*/  PRMT R106, RZ, 0x7610, R106 ;  /* 0x00007610ff6a7816 */ /* 0x000fe2000000006a */
[C---:B------:R-:W-:Y:S01]  /*3540*/  IMAD.WIDE R56, R75.reuse, 0x2, R56 ;  /* 0x000000024b387825 */ /* 0x040fe200078e0238 */
[----:B------:R-:W-:Y:S01]  /*3550*/  PRMT R110, RZ, 0x7610, R110 ;  /* 0x00007610ff6e7816 */ /* 0x000fe2000000006e */
[----:B------:R-:W5:Y:S01]  /*3560*/  @!P2 LDG.E.U16 R96, desc[UR26][R60.64] ;  /* 0x0000001a3c60a981 */ /* 0x000f62000c1e1500 */
[----:B------:R-:W-:Y:S01]  /*3570*/  PRMT R114, RZ, 0x7610, R114 ;  /* 0x00007610ff727816 */ /* 0x000fe20000000072 */
[C---:B------:R-:W-:Y:S02]  /*3580*/  IMAD.WIDE R52, R75.reuse, 0x2, R52 ;  /* 0x000000024b347825 */ /* 0x040fe400078e0234 */
[----:B------:R-:W5:Y:S02]  /*3590*/  @!P2 LDG.E.U16 R100, desc[UR26][R64.64] ;  /* 0x0000001a4064a981 */ /* 0x000f64000c1e1500 */
[----:B------:R-:W-:-:S02]  /*35a0*/  IMAD.WIDE R48, R75, 0x2, R48 ;  /* 0x000000024b307825 */ /* 0x000fc400078e0230 */
[----:B------:R-:W5:Y:S02]  /*35b0*/  @!P2 LDG.E.U16 R104, desc[UR26][R68.64] ;  /* 0x0000001a4468a981 */ /* 0x000f64000c1e1500 */
[C---:B------:R-:W-:Y:S02]  /*35c0*/  IMAD.WIDE R26, R75.reuse, 0x2, R26 ;  /* 0x000000024b1a7825 */ /* 0x040fe400078e021a */
[----:B------:R-:W5:Y:S02]  /*35d0*/  @!P2 LDG.E.U16 R108, desc[UR26][R72.64] ;  /* 0x0000001a486ca981 */ /* 0x000f64000c1e1500 */
        /* <DEDUP_REMOVED lines=12> */
[----:B------:R-:W-:Y:S02]  /*36a0*/  IMAD.WIDE R24, R75, 0x2, R24 ;  /* 0x000000024b187825 */ /* 0x000fe400078e0218 */
[----:B------:R-:W5:Y:S04]  /*36b0*/  @!P2 LDG.E.U16 R123, desc[UR26][R50.64] ;  /* 0x0000001a327ba981 */ /* 0x000f68000c1e1500 */
[----:B------:R-:W5:Y:S04]  /*36c0*/  @!P2 LDG.E.U16 R114, desc[UR26][R24.64] ;  /* 0x0000001a1872a981 */ /* 0x000f68000c1e1500 */
[----:B--2---:R0:W-:Y:S04]  /*36d0*/  STS.U16 [R77+UR12+0x2000], R80 ;  /* 0x002000504d007988 */ /* 0x0041e8000800040c */
[----:B---3--:R1:W-:Y:S04]  /*36e0*/  STS.U16 [R77+UR12+0x2400], R84 ;  /* 0x002400544d007988 */ /* 0x0083e8000800040c */
[----:B----4-:R2:W-:Y:S01]  /*36f0*/  STS.U16 [R77+UR12+0x2800], R88 ;  /* 0x002800584d007988 */ /* 0x0105e2000800040c */
[----:B0-----:R-:W-:-:S03]  /*3700*/  PRMT R80, RZ, 0x7610, R80 ;  /* 0x00007610ff507816 */ /* 0x001fc60000000050 */
[----:B-----5:R0:W-:Y:S01]  /*3710*/  STS.U16 [R77+UR12+0x2c00], R92 ;  /* 0x002c005c4d007988 */ /* 0x0201e2000800040c */
[----:B-1----:R-:W-:-:S03]  /*3720*/  PRMT R84, RZ, 0x7610, R84 ;  /* 0x00007610ff547816 */ /* 0x002fc60000000054 */
[----:B------:R-:W3:Y:S01]  /*3730*/  @!P2 LDG.E.U16 R80, desc[UR26][R48.64] ;  /* 0x0000001a3050a981 */ /* 0x000ee2000c1e1500 */
[----:B--2---:R-:W-:-:S03]  /*3740*/  PRMT R88, RZ, 0x7610, R88 ;  /* 0x00007610ff587816 */ /* 0x004fc60000000058 */
[----:B------:R-:W2:Y:S01]  /*3750*/  @!P2 LDG.E.U16 R84, desc[UR26][R52.64] ;  /* 0x0000001a3454a981 */ /* 0x000ea2000c1e1500 */
[----:B0-----:R-:W-:-:S03]  /*3760*/  PRMT R92, RZ, 0x7610, R92 ;  /* 0x00007610ff5c7816 */ /* 0x001fc6000000005c */
[----:B------:R-:W4:Y:S04]  /*3770*/  @!P2 LDG.E.U16 R88, desc[UR26][R56.64] ;  /* 0x0000001a3858a981 */ /* 0x000f28000c1e1500 */
[----:B------:R-:W5:Y:S04]  /*3780*/  @!P2 LDG.E.U16 R92, desc[UR26][R58.64] ;  /* 0x0000001a3a5ca981 */ /* 0x000f68000c1e1500 */
[----:B------:R0:W-:Y:S04]  /*3790*/  STS.U16 [R76+UR12+0x2100], R107 ;  /* 0x0021006b4c007988 */ /* 0x0001e8000800040c */
        /* <DEDUP_REMOVED lines=16> */
[----:B------:R-:W-:-:S04]  /*38a0*/  ULEA UR15, UR5, UR12, 0x3 ;  /* 0x0000000c050f7291 */ /* 0x000fc8000f8e18ff */
[----:B------:R-:W-:Y:S01]  /*38b0*/  UIADD3 UR15, UPT, UPT, UR15, 0x4000, URZ ;  /* 0x000040000f0f7890 */ /* 0x000fe2000fffe0ff */
[----:B---3--:R0:W-:Y:S04]  /*38c0*/  STS.U16 [R77+UR12+0x3000], R80 ;  /* 0x003000504d007988 */ /* 0x0081e8000800040c */
[----:B--2---:R0:W-:Y:S04]  /*38d0*/  STS.U16 [R77+UR12+0x3200], R84 ;  /* 0x003200544d007988 */ /* 0x0041e8000800040c */
[----:B----4-:R0:W-:Y:S04]  /*38e0*/  STS.U16 [R77+UR12+0x3400], R88 ;  /* 0x003400584d007988 */ /* 0x0101e8000800040c */
[----:B------:R0:W-:Y:S04]  /*38f0*/  STS.U16 [R76+UR12+0x3100], R123 ;  /* 0x0031007b4c007988 */ /* 0x0001e8000800040c */
[----:B------:R0:W-:Y:S04]  /*3900*/  STS.U16 [R76+UR12+0x3300], R125 ;  /* 0x0033007d4c007988 */ /* 0x0001e8000800040c */
[----:B-----5:R0:W-:Y:S04]  /*3910*/  STS.U16 [R76+UR12+0x3500], R92 ;  /* 0x0035005c4c007988 */ /* 0x0201e8000800040c */
[----:B------:R0:W-:Y:S04]  /*3920*/  STS.U16 [R76+UR12+0x3700], R98 ;  /* 0x003700624c007988 */ /* 0x0001e8000800040c */
[----:B------:R0:W-:Y:S04]  /*3930*/  STS.U16 [R76+UR12+0x3900], R102 ;  /* 0x003900664c007988 */ /* 0x0001e8000800040c */
[----:B------:R0:W-:Y:S04]  /*3940*/  STS.U16 [R76+UR12+0x3b00], R106 ;  /* 0x003b006a4c007988 */ /* 0x0001e8000800040c */
[----:B------:R0:W-:Y:S04]  /*3950*/  STS.U16 [R76+UR12+0x3d00], R110 ;  /* 0x003d006e4c007988 */ /* 0x0001e8000800040c */
[----:B------:R0:W-:Y:S01]  /*3960*/  STS.U16 [R76+UR12+0x3f00], R114 ;  /* 0x003f00724c007988 */ /* 0x0001e2000800040c */
[----:B------:R1:W-:Y:S06]  /*3970*/  MEMBAR.ALL.CTA ;  /* 0x0000000000007992 */ /* 0x0003ec0000008000 */
[----:B-1----:R-:W1:Y:S02]  /*3980*/  FENCE.VIEW.ASYNC.S ;  /* 0x00000000000073c6 */ /* 0x002e640000000000 */
[----:B-1----:R-:W-:Y:S06]  /*3990*/  BAR.SYNC.DEFER_BLOCKING 0x0 ;  /* 0x0000000000007b1d */ /* 0x002fec0000010000 */
[----:B------:R-:W-:Y:S05]  /*39a0*/  @P0 BRA `(.L_x_9) ;  /* 0x00000000003c0947 */ /* 0x000fea0003800000 */
[----:B------:R-:W-:Y:S01]  /*39b0*/  UMOV UR20, UR8 ;  /* 0x0000000800147c82 */ /* 0x000fe20008000000 */
[----:B------:R-:W-:Y:S01]  /*39c0*/  UMOV UR21, 0x40004040 ;  /* 0x4000404000157882 */ /* 0x000fe20000000000 */
[----:B------:R-:W-:Y:S01]  /*39d0*/  UMOV UR22, UR10 ;  /* 0x0000000a00167c82 */ /* 0x000fe20008000000 */
[----:B------:R-:W-:Y:S01]  /*39e0*/  UMOV UR23, 0x80004020 ;  /* 0x8000402000177882 */ /* 0x000fe20000000000 */
[----:B------:R-:W-:Y:S01]  /*39f0*/  UMOV UR24, 0x0 ;  /* 0x0000000000187882 */ /* 0x000fe20000000000 */
[----:B------:R-:W-:Y:S01]  /*3a00*/  UMOV UR25, 0x4108490 ;  /* 0x0410849000197882 */ /* 0x000fe20000000000 */
[----:B------:R-:W-:Y:S01]  /*3a10*/  UMOV UR6, UR15 ;  /* 0x0000000f00067c82 */ /* 0x000fe20008000000 */
[----:B------:R-:W-:Y:S01]  /*3a20*/  UMOV UR7, URZ ;  /* 0x000000ff00077c82 */ /* 0x000fe20008000000 */
[----:B------:R-:W-:Y:S01]  /*3a30*/  UMOV UR28, 0x0 ;  /* 0x00000000001c7882 */ /* 0x000fe20000000000 */
[----:B------:R-:W-:Y:S01]  /*3a40*/  UMOV UR29, 0x4108490 ;  /* 0x04108490001d7882 */ /* 0x000fe20000000000 */
[----:B------:R1:W-:Y:S01]  /*3a50*/  UTCHMMA gdesc[UR20], gdesc[UR22], tmem[UR13], tmem[UR24], idesc[UR25], UPT ;  /* 0x00ff1816140075ea */ /* 0x0003e2000b80000d */
[----:B------:R-:W-:Y:S01]  /*3a60*/  UMOV UR6, UR6 ;  /* 0x0000000600067c82 */ /* 0x000fe20008000000 */
[----:B------:R1:W-:Y:S01]  /*3a70*/  UTCHMMA gdesc[UR16], gdesc[UR18], tmem[UR13], tmem[UR28], idesc[UR29], UPT ;  /* 0x00ff1c12100075ea */ /* 0x0003e2000b80000d */
[----:B------:R1:W-:Y:S01]  /*3a80*/  UTCBAR [UR6], URZ ;  /* 0x000000ff060073e9 */ /* 0x0003e200080000ff */
[----:B------:R-:W-:-:S02]  /*3a90*/  NOP ;  /* 0x0000000000007918 */ /* 0x000fc40000000000 */
.L_x_9:
[----:B------:R-:W-:Y:S01]  /*3aa0*/  UIADD3 UR5, UPT, UPT, UR5, 0x1, URZ ;  /* 0x0000000105057890 */ /* 0x000fe2000fffe0ff */
[----:B------:R-:W-:Y:S02]  /*3ab0*/  VIADD R74, R74, 0xffffffff ;  /* 0xffffffff4a4a7836 */ /* 0x000fe40000000000 */
[----:B------:R-:W-:Y:S01]  /*3ac0*/  VIADD R30, R30, 0xffffffe0 ;  /* 0xffffffe01e1e7836 */ /* 0x000fe20000000000 */
[----:B------:R-:W-:Y:S02]  /*3ad0*/  UISETP.GT.AND UP1, UPT, UR5, 0x1, UPT ;  /* 0x000000010500788c */ /* 0x000fe4000bf24270 */
[----:B------:R-:W-:Y:S02]  /*3ae0*/  ISETP.NE.U32.AND P2, PT, R74, RZ, PT ;  /* 0x000000ff4a00720c */ /* 0x000fe40003f45070 */
[----:B-1----:R-:W-:Y:S02]  /*3af0*/  USEL UR6, URZ, 0x1, !UP1 ;  /* 0x00000001ff067887 */ /* 0x002fe4000c800000 */
[----:B------:R-:W-:-:S02]  /*3b00*/  USEL UR5, UR5, URZ, !UP1 ;  /* 0x000000ff05057287 */ /* 0x000fc4000c800000 */
[----:B------:R-:W-:-:S03]  /*3b10*/  ULOP3.LUT UR7, UR4, UR6, URZ, 0x3c, !UPT ;  /* 0x0000000604077292 */ /* 0x000fc6000f8e3cff */
[----:B------:R-:W-:-:S04]  /*3b20*/  UMOV UR6, UR4 ;  /* 0x0000000400067c82 */ /* 0x000fc80008000000 */
[----:B------:R-:W-:Y:S01]  /*3b30*/  UMOV UR4, UR7 ;  /* 0x0000000700047c82 */ /* 0x000fe20008000000 */
[----:B------:R-:W-:Y:S05]  /*3b40*/  @P2 BRA `(.L_x_10) ;  /* 0xfffffff400282947 */ /* 0x000fea000383ffff */
.L_x_7:
[----:B------:R-:W-:-:S13]  /*3b50*/  ISETP.GE.AND P0, PT, R78, 0x20, PT ;  /* 0x000000204e00780c */ /* 0x000fda0003f06270 */
[----:B------:R-:W-:Y:S05]  /*3b60*/  @!P0 BRA `(.L_x_11) ;  /* 0x0000000000108947 */ /* 0x000fea0003800000 */
[----:B------:R-:W-:-:S06]  /*3b70*/  USHF.L.U32 UR6, UR6, 0x1f, URZ ;  /* 0x0000001f06067899 */ /* 0x000fcc00080006ff */
[----:B------:R-:W-:-:S04]  /*3b80*/  IMAD.U32 R4, RZ, RZ, UR6 ;  /* 0x00000006ff047e24 */ /* 0x000fc8000f8e00ff */
[----:B------:R-:W1:Y:S02]  /*3b90*/  SYNCS.PHASECHK.TRANS64.TRYWAIT P0, [UR15], R4 ;  /* 0x00000004ff0075a7 */ /* 0x000e64000800110f */
[----:B-1----:R-:W-:Y:S05]  /*3ba0*/  @!P0 BRA `(.L_x_12) ;  /* 0x0000001000d48947 */ /* 0x002fea0003800000 */
.L_x_11:
[----:B------:R-:W-:Y:S01]  /*3bb0*/  BAR.SYNC.DEFER_BLOCKING 0x0 ;  /* 0x0000000000007b1d */ /* 0x000fe20000010000 */
[C---:B------:R-:W-:Y:S01]  /*3bc0*/  IMAD.SHL.U32 R40, R0.reuse, 0x200, RZ ;  /* 0x0000020000287824 */ /* 0x040fe200078e00ff */
[C---:B------:R-:W-:Y:S01]  /*3bd0*/  LOP3.LUT R42, R0.reuse, 0x40, RZ, 0xc0, !PT ;  /* 0x00000040002a7812 */ /* 0x040fe200078ec0ff */
[C---:B------:R-:W-:Y:S01]  /*3be0*/  IMAD.SHL.U32 R38, R0.reuse, 0x10, RZ ;  /* 0x0000001000267824 */ /* 0x040fe200078e00ff */
[----:B------:R-:W-:Y:S01]  /*3bf0*/  LOP3.LUT R43, R0, 0x3f, RZ, 0xc0, !PT ;  /* 0x0000003f002b7812 */ /* 0x000fe200078ec0ff */
[C---:B------:R-:W-:Y:S01]  /*3c00*/  IMAD.IADD R46, R3.reuse, 0x1, R39 ;  /* 0x00000001032e7824 */ /* 0x040fe200078e0227 */
[----:B------:R-:W-:Y:S01]  /*3c10*/  LOP3.LUT R41, R40, 0x2000, RZ, 0xc0, !PT ;  /* 0x0000200028297812 */ /* 0x000fe200078ec0ff */
[----:B------:R-:W-:Y:S01]  /*3c20*/  IMAD.SHL.U32 R40, R0, 0x8, RZ ;  /* 0x0000000800287824 */ /* 0x000fe200078e00ff */
[----:B------:R-:W-:Y:S01]  /*3c30*/  LOP3.LUT R38, R38, 0xf0, RZ, 0xc0, !PT ;  /* 0x000000f026267812 */ /* 0x000fe200078ec0ff */
[----:B0-----:R-:W0:Y:S01]  /*3c40*/  LDCU.128 UR8, c[0x0][0x390] ;  /* 0x00007200ff0877ac */ /* 0x001e220008000c00 */
[C---:B------:R-:W-:Y:S01]  /*3c50*/  LOP3.LUT R48, R3.reuse, 0x1c, R36, 0xfe, !PT ;  /* 0x0000001c03307812 */ /* 0x040fe200078efe24 */
[----:B------:R-:W-:Y:S01]  /*3c60*/  IMAD.IADD R58, R3, 0x1, R37 ;  /* 0x00000001033a7824 */ /* 0x000fe200078e0225 */
[----:B------:R-:W-:Y:S01]  /*3c70*/  IADD3 R41, PT, PT, R38, UR12, R41 ;  /* 0x0000000c26297c10 */ /* 0x000fe2000fffe029 */
[----:B------:R-:W1:Y:S01]  /*3c80*/  LDCU UR4, c[0x0][0x3b4] ;  /* 0x00007680ff0477ac */ /* 0x000e620008000800 */
[----:B------:R-:W-:-:S02]  /*3c90*/  LOP3.LUT R40, R40, 0x300, RZ, 0xc0, !PT ;  /* 0x0000030028287812 */ /* 0x000fc400078ec0ff */
[----:B------:R-:W-:Y:S02]  /*3ca0*/  LEA R38, R42, UR12, 0x6 ;  /* 0x0000000c2a267c11 */ /* 0x000fe4000f8e30ff */
[C-C-:B------:R-:W-:Y:S01]  /*3cb0*/  LOP3.LUT R50, R3.reuse, 0x1a, R36.reuse, 0xfe, !PT ;  /* 0x0000001a03327812 */ /* 0x140fe200078efe24 */
[----:B------:R-:W-:Y:S01]  /*3cc0*/  IMAD.IADD R44, R40, 0x1, R41 ;  /* 0x00000001282c7824 */ /* 0x000fe200078e0229 */
[----:B------:R-:W-:Y:S01]  /*3cd0*/  LOP3.LUT R52, R3, 0x18, R36, 0xfe, !PT ;  /* 0x0000001803347812 */ /* 0x000fe200078efe24 */
[----:B------:R-:W-:Y:S01]  /*3ce0*/  IMAD R38, R43, 0x10, R38 ;  /* 0x000000102b267824 */ /* 0x000fe200078e0226 */
[C-C-:B------:R-:W-:Y:S01]  /*3cf0*/  LOP3.LUT R54, R3.reuse, 0x12, R36.reuse, 0xfe, !PT ;  /* 0x0000001203367812 */ /* 0x140fe200078efe24 */
[----:B------:R-:W2:Y:S02]  /*3d00*/  @!P1 SYNCS.CCTL.IV [UR12+0x4000] ;  /* 0x00400000ff0099b1 */ /* 0x000ea4000800000c */
[----:B--2---:R-:W-:Y:S01]  /*3d10*/  BAR.SYNC.DEFER_BLOCKING 0x0 ;  /* 0x0000000000007b1d */ /* 0x004fe20000010000 */
[----:B------:R-:W-:-:S02]  /*3d20*/  LOP3.LUT R56, R3, 0x10, R36, 0xfe, !PT ;  /* 0x0000001003387812 */ /* 0x000fc400078efe24 */
[----:B0-----:R-:W-:Y:S02]  /*3d30*/  ISETP.GE.AND P0, PT, R2, UR10, PT ;  /* 0x0000000a02007c0c */ /* 0x001fe4000bf06270 */
[C-C-:B------:R-:W-:Y:S02]  /*3d40*/  LOP3.LUT R60, R3.reuse, 0xc, R36.reuse, 0xfe, !PT ;  /* 0x0000000c033c7812 */ /* 0x140fe400078efe24 */
[C-C-:B------:R-:W-:Y:S01]  /*3d50*/  LOP3.LUT R62, R3.reuse, 0xa, R36.reuse, 0xfe, !PT ;  /* 0x0000000a033e7812 */ /* 0x140fe200078efe24 */
[----:B------:R-:W-:Y:S01]  /*3d60*/  LDTM.16dp32bit_t0_t15.x32 R4, tmem[UR14] ;  /* 0x0000000e000479ee */ /* 0x000fe20008a80000 */
[----:B------:R-:W0:Y:S01]  /*3d70*/  LDTM.16dp32bit_t16_t31.x32 R4, tmem[UR14+0x20] ;  /* 0x0000200e000479ee */ /* 0x000e220008aa0000 */
[C-C-:B------:R-:W-:Y:S02]  /*3d80*/  LOP3.LUT R64, R3.reuse, 0x8, R36.reuse, 0xfe, !PT ;  /* 0x0000000803407812 */ /* 0x140fe400078efe24 */
[C-C-:B------:R-:W-:Y:S02]  /*3d90*/  LOP3.LUT R66, R3.reuse, 0x6, R36.reuse, 0xfe, !PT ;  /* 0x0000000603427812 */ /* 0x140fe400078efe24 */
[----:B------:R-:W-:Y:S01]  /*3da0*/  LOP3.LUT R68, R3, 0x4, R36, 0xfe, !PT ;  /* 0x0000000403447812 */ /* 0x000fe200078efe24 */
[----:B------:R-:W2:Y:S01]  /*3db0*/  @!P1 SYNCS.CCTL.IV [UR12+0x4008] ;  /* 0x00400800ff0099b1 */ /* 0x000ea2000800000c */
[----:B------:R-:W-:Y:S01]  /*3dc0*/  NOP ;  /* 0x0000000000007918 */ /* 0x000fe20000000000 */
[----:B0-----:R-:W-:-:S02]  /*3dd0*/  F2FP.BF16.F32.PACK_AB R4, R6, R4 ;  /* 0x000000040604723e */ /* 0x001fc400000010ff */
[----:B------:R-:W-:Y:S02]  /*3de0*/  F2FP.BF16.F32.PACK_AB R40, R7, R5 ;  /* 0x000000050728723e */ /* 0x000fe400000010ff */
[----:B------:R-:W-:Y:S02]  /*3df0*/  F2FP.BF16.F32.PACK_AB R5, R10, R8 ;  /* 0x000000080a05723e */ /* 0x000fe400000010ff */
[----:B------:R-:W-:Y:S02]  /*3e00*/  F2FP.BF16.F32.PACK_AB R41, R11, R9 ;  /* 0x000000090b29723e */ /* 0x000fe400000010ff */
[----:B------:R-:W-:Y:S02]  /*3e10*/  F2FP.BF16.F32.PACK_AB R6, R14, R12 ;  /* 0x0000000c0e06723e */ /* 0x000fe400000010ff */
[----:B------:R-:W-:Y:S02]  /*3e20*/  F2FP.BF16.F32.PACK_AB R7, R18, R16 ;  /* 0x000000101207723e */ /* 0x000fe400000010ff */
[----:B------:R-:W-:-:S02]  /*3e30*/  F2FP.BF16.F32.PACK_AB R42, R15, R13 ;  /* 0x0000000d0f2a723e */ /* 0x000fc400000010ff */
[----:B------:R-:W-:Y:S01]  /*3e40*/  F2FP.BF16.F32.PACK_AB R43, R19, R17 ;  /* 0x00000011132b723e */ /* 0x000fe200000010ff */
[----:B--2---:R0:W-:Y:S01]  /*3e50*/  STS.128 [R44], R4 ;  /* 0x000000042c007388 */ /* 0x0041e20000000c00 */
[----:B------:R-:W-:Y:S01]  /*3e60*/  LEA.HI R16, R0, R3, RZ, 0x1a ;  /* 0x0000000300107211 */ /* 0x000fe200078fd0ff */
[----:B------:R-:W2:Y:S01]  /*3e70*/  LDC R17, c[0x0][0x3b8] ;  /* 0x0000ee00ff117b82 */ /* 0x000ea20000000800 */
[----:B------:R-:W-:Y:S01]  /*3e80*/  LOP3.LUT R0, R3, R36, RZ, 0xfc, !PT ;  /* 0x0000002403007212 */ /* 0x000fe200078efcff */
[----:B------:R3:W-:Y:S01]  /*3e90*/  STS.128 [R44+0x1000], R40 ;  /* 0x001000282c007388 */ /* 0x0007e20000000c00 */
[----:B------:R-:W-:Y:S02]  /*3ea0*/  F2FP.BF16.F32.PACK_AB R20, R22, R20 ;  /* 0x000000141614723e */ /* 0x000fe400000010ff */
[----:B------:R-:W-:-:S03]  /*3eb0*/  F2FP.BF16.F32.PACK_AB R12, R23, R21 ;  /* 0x00000015170c723e */ /* 0x000fc600000010ff */
[----:B------:R-:W-:Y:S01]  /*3ec0*/  BAR.SYNC.DEFER_BLOCKING 0x0 ;  /* 0x0000000000007b1d */ /* 0x000fe20000010000 */
[----:B------:R-:W-:Y:S02]  /*3ed0*/  F2FP.BF16.F32.PACK_AB R21, R26, R24 ;  /* 0x000000181a15723e */ /* 0x000fe400000010ff */
[----:B------:R-:W-:Y:S02]  /*3ee0*/  F2FP.BF16.F32.PACK_AB R13, R27, R25 ;  /* 0x000000191b0d723e */ /* 0x000fe400000010ff */
[----:B------:R-:W-:Y:S02]  /*3ef0*/  F2FP.BF16.F32.PACK_AB R22, R30, R28 ;  /* 0x0000001c1e16723e */ /* 0x000fe400000010ff */
[----:B------:R-:W-:Y:S02]  /*3f00*/  F2FP.BF16.F32.PACK_AB R14, R31, R29 ;  /* 0x0000001d1f0e723e */ /* 0x000fe400000010ff */
[----:B0-----:R-:W-:Y:S02]  /*3f10*/  LOP3.LUT R4, R0, 0x3a, RZ, 0xfc, !PT ;  /* 0x0000003a00047812 */ /* 0x001fe400078efcff */
[----:B------:R-:W-:-:S02]  /*3f20*/  F2FP.BF16.F32.PACK_AB R23, R34, R32 ;  /* 0x000000202217723e */ /* 0x000fc400000010ff */
[----:B------:R-:W-:Y:S02]  /*3f30*/  ISETP.LT.AND P2, PT, R4, UR11, !P0 ;  /* 0x0000000b04007c0c */ /* 0x000fe4000c741270 */
[----:B------:R-:W-:Y:S02]  /*3f40*/  F2FP.BF16.F32.PACK_AB R15, R35, R33 ;  /* 0x00000021230f723e */ /* 0x000fe400000010ff */
[C-C-:B---3--:R-:W-:Y:S01]  /*3f50*/  LOP3.LUT R40, R3.reuse, 0x16, R36.reuse, 0xfe, !PT ;  /* 0x0000001603287812 */ /* 0x148fe200078efe24 */
[-C--:B--2---:R-:W-:Y:S01]  /*3f60*/  IMAD R28, R0, R17.reuse, RZ ;  /* 0x00000011001c7224 */ /* 0x084fe200078e02ff */
[C-C-:B------:R-:W-:Y:S01]  /*3f70*/  LOP3.LUT R42, R3.reuse, 0x14, R36.reuse, 0xfe, !PT ;  /* 0x00000014032a7812 */ /* 0x140fe200078efe24 */
[-C--:B------:R-:W-:Y:S01]  /*3f80*/  IMAD R25, R68, R17.reuse, RZ ;  /* 0x0000001144197224 */ /* 0x080fe200078e02ff */
[----:B------:R-:W-:Y:S01]  /*3f90*/  LOP3.LUT R36, R3, 0x2, R36, 0xfe, !PT ;  /* 0x0000000203247812 */ /* 0x000fe200078efe24 */
[----:B-1----:R-:W-:Y:S01]  /*3fa0*/  IMAD R3, R2, UR4, RZ ;  /* 0x0000000402037c24 */ /* 0x002fe2000f8e02ff */
[----:B------:R-:W-:Y:S01]  /*3fb0*/  ISETP.LT.AND P3, PT, R0, UR11, !P0 ;  /* 0x0000000b00007c0c */ /* 0x000fe2000c761270 */
[----:B------:R-:W0:Y:S01]  /*3fc0*/  LDS.128 R8, [R38] ;  /* 0x0000000026087984 */ /* 0x000e220000000c00 */
[C---:B------:R-:W-:Y:S01]  /*3fd0*/  ISETP.LT.AND P6, PT, R36.reuse, UR11, !P0 ;  /* 0x0000000b24007c0c */ /* 0x040fe2000c7c1270 */
[-C--:B------:R-:W-:Y:S01]  /*3fe0*/  IMAD R26, R36, R17.reuse, RZ ;  /* 0x00000011241a7224 */ /* 0x080fe200078e02ff */
[----:B------:R-:W-:Y:S01]  /*3ff0*/  LEA R2, P1, R3, UR8, 0x1 ;  /* 0x0000000803027c11 */ /* 0x000fe2000f8208ff */
[----:B------:R-:W-:Y:S01]  /*4000*/  LDS.128 R4, [R38+0x2000] ;  /* 0x0020000026047984 */ /* 0x000fe20000000c00 */
[----:B------:R-:W-:-:S02]  /*4010*/  IMAD R27, R66, R17, RZ ;  /* 0x00000011421b7224 */ /* 0x000fc400078e02ff */
[----:B------:R-:W-:Y:S01]  /*4020*/  LEA.HI.X.SX32 R3, R3, UR9, 0x1, P1 ;  /* 0x0000000903037c11 */ /* 0x000fe200088f0eff */
[----:B------:R-:W-:Y:S01]  /*4030*/  BAR.SYNC.DEFER_BLOCKING 0x0 ;  /* 0x0000000000007b1d */ /* 0x000fe20000010000 */
[----:B------:R-:W-:Y:S02]  /*4040*/  LEA R18, P4, R28, R2, 0x1 ;  /* 0x000000021c127211 */ /* 0x000fe400078808ff */
[----:B------:R-:W-:Y:S02]  /*4050*/  ISETP.LT.AND P1, PT, R68, UR11, !P0 ;  /* 0x0000000b44007c0c */ /* 0x000fe4000c721270 */
[----:B------:R-:W-:Y:S01]  /*4060*/  LEA.HI.X.SX32 R19, R28, R3, 0x1, P4 ;  /* 0x000000031c137211 */ /* 0x000fe200020f0eff */
[----:B------:R-:W-:Y:S01]  /*4070*/  IMAD R28, R17, 0x20, R28 ;  /* 0x00000020111c7824 */ /* 0x000fe200078e021c */
[----:B------:R1:W-:Y:S04]  /*4080*/  STS.128 [R44], R20 ;  /* 0x000000142c007388 */ /* 0x0003e80000000c00 */
[----:B------:R-:W-:Y:S01]  /*4090*/  STS.128 [R44+0x1000], R12 ;  /* 0x0010000c2c007388 */ /* 0x000fe20000000c00 */
[----:B------:R-:W-:Y:S01]  /*40a0*/  BAR.SYNC.DEFER_BLOCKING 0x0 ;  /* 0x0000000000007b1d */ /* 0x000fe20000010000 */
[----:B-1----:R-:W-:-:S02]  /*40b0*/  LOP3.LUT R21, R0, 0x38, RZ, 0xfc, !PT ;  /* 0x0000003800157812 */ /* 0x002fc400078efcff */
[-C--:B------:R-:W-:Y:S02]  /*40c0*/  LEA R20, P5, R26, R2.reuse, 0x1 ;  /* 0x000000021a147211 */ /* 0x080fe400078a08ff */
[----:B------:R-:W-:-:S04]  /*40d0*/  LEA R22, P4, R27, R2, 0x1 ;  /* 0x000000021b167211 */ /* 0x000fc800078808ff */
[----:B------:R-:W-:Y:S01]  /*40e0*/  LEA.HI.X.SX32 R23, R27, R3, 0x1, P4 ;  /* 0x000000031b177211 */ /* 0x000fe200020f0eff */
[----:B------:R-:W-:Y:S01]  /*40f0*/  IMAD R27, R60, R17, RZ ;  /* 0x000000113c1b7224 */ /* 0x000fe200078e02ff */
[----:B------:R-:W-:Y:S01]  /*4100*/  ISETP.LT.AND P4, PT, R64, UR11, !P0 ;  /* 0x0000000b40007c0c */ /* 0x000fe2000c781270 */
[----:B0-----:R0:W-:Y:S01]  /*4110*/  @P3 STG.E.U16 desc[UR26][R18.64], R8 ;  /* 0x0000000812003986 */ /* 0x0011e2000c10151a */
[----:B------:R-:W-:-:S03]  /*4120*/  LEA R24, P3, R25, R2, 0x1 ;  /* 0x0000000219187211 */ /* 0x000fc600078608ff */
[----:B------:R-:W1:Y:S01]  /*4130*/  LDS.128 R12, [R38] ;  /* 0x00000000260c7984 */ /* 0x000e620000000c00 */
[-C--:B------:R-:W-:Y:S02]  /*4140*/  LEA.HI.X.SX32 R25, R25, R3.reuse, 0x1, P3 ;  /* 0x0000000319197211 */ /* 0x080fe400018f0eff */
[----:B------:R-:W-:Y:S01]  /*4150*/  ISETP.LT.AND P3, PT, R21, UR11, !P0 ;  /* 0x0000000b15007c0c */ /* 0x000fe2000c761270 */
[----:B------:R-:W2:Y:S01]  /*4160*/  LDS.128 R36, [R38+0x2000] ;  /* 0x0020000026247984 */ /* 0x000ea20000000c00 */
[----:B------:R-:W-:Y:S02]  /*4170*/  LEA.HI.X.SX32 R21, R26, R3, 0x1, P5 ;  /* 0x000000031a157211 */ /* 0x000fe400028f0eff */
[----:B------:R-:W-:Y:S02]  /*4180*/  ISETP.LT.AND P5, PT, R66, UR11, !P0 ;  /* 0x0000000b42007c0c */ /* 0x000fe4000c7a1270 */
[----:B0-----:R-:W-:Y:S01]  /*4190*/  PRMT R19, R8, 0x7632, R19 ;  /* 0x0000763208137816 */ /* 0x001fe20000000013 */
[----:B------:R-:W-:-:S04]  /*41a0*/  IMAD R8, R64, R17, RZ ;  /* 0x0000001140087224 */ /* 0x000fc800078e02ff */
[----:B------:R0:W-:Y:S01]  /*41b0*/  @P6 STG.E.U16 desc[UR26][R20.64], R19 ;  /* 0x0000001314006986 */ /* 0x0001e2000c10151a */
[----:B------:R-:W-:-:S03]  /*41c0*/  LEA R18, P6, R8, R2, 0x1 ;  /* 0x0000000208127211 */ /* 0x000fc600078c08ff */
[----:B------:R3:W-:Y:S01]  /*41d0*/  @P1 STG.E.U16 desc[UR26][R24.64], R9 ;  /* 0x0000000918001986 */ /* 0x0007e2000c10151a */
[----:B------:R-:W-:Y:S02]  /*41e0*/  ISETP.LT.AND P1, PT, R62, UR11, !P0 ;  /* 0x0000000b3e007c0c */ /* 0x000fe4000c721270 */
[----:B0-----:R-:W-:Y:S02]  /*41f0*/  PRMT R21, R9, 0x7632, R21 ;  /* 0x0000763209157816 */ /* 0x001fe40000000015 */
[----:B------:R-:W-:Y:S01]  /*4200*/  LEA.HI.X.SX32 R19, R8, R3, 0x1, P6 ;  /* 0x0000000308137211 */ /* 0x000fe200030f0eff */
[-C--:B------:R-:W-:Y:S01]  /*4210*/  IMAD R8, R62, R17.reuse, RZ ;  /* 0x000000113e087224 */ /* 0x080fe200078e02ff */
[----:B------:R-:W-:Y:S01]  /*4220*/  ISETP.LT.AND P6, PT, R60, UR11, !P0 ;  /* 0x0000000b3c007c0c */ /* 0x000fe2000c7c1270 */
[----:B------:R0:W-:Y:S01]  /*4230*/  @P5 STG.E.U16 desc[UR26][R22.64], R21 ;  /* 0x0000001516005986 */ /* 0x0001e2000c10151a */
[-C--:B---3--:R-:W-:Y:S02]  /*4240*/  IMAD R9, R58, R17.reuse, RZ ;  /* 0x000000113a097224 */ /* 0x088fe400078e02ff */
[-C--:B------:R-:W-:Y:S01]  /*4250*/  LEA R20, P5, R8, R2.reuse, 0x1 ;  /* 0x0000000208147211 */ /* 0x080fe200078a08ff */
[----:B------:R3:W-:Y:S01]  /*4260*/  @P4 STG.E.U16 desc[UR26][R18.64], R10 ;  /* 0x0000000a12004986 */ /* 0x0007e2000c10151a */
[----:B------:R-:W-:Y:S01]  /*4270*/  LEA R26, P4, R27, R2, 0x1 ;  /* 0x000000021b1a7211 */ /* 0x000fe200078808ff */
[----:B------:R-:W-:-:S03]  /*4280*/  IMAD R24, R56, R17, RZ ;  /* 0x0000001138187224 */ /* 0x000fc600078e02ff */
[----:B------:R-:W-:Y:S02]  /*4290*/  LEA.HI.X.SX32 R27, R27, R3, 0x1, P4 ;  /* 0x000000031b1b7211 */ /* 0x000fe400020f0eff */
[----:B------:R-:W-:Y:S01]  /*42a0*/  ISETP.LT.AND P4, PT, R56, UR11, !P0 ;  /* 0x0000000b38007c0c */ /* 0x000fe2000c781270 */
[----:B0-----:R-:W-:Y:S01]  /*42b0*/  IMAD R22, R54, R17, RZ ;  /* 0x0000001136167224 */ /* 0x001fe200078e02ff */
[----:B------:R-:W-:Y:S01]  /*42c0*/  LEA.HI.X.SX32 R21, R8, R3, 0x1, P5 ;  /* 0x0000000308157211 */ /* 0x000fe200028f0eff */
[----:B------:R-:W-:Y:S01]  /*42d0*/  IMAD R23, R42, R17, RZ ;  /* 0x000000112a177224 */ /* 0x000fe200078e02ff */
[----:B------:R-:W-:Y:S02]  /*42e0*/  ISETP.LT.AND P5, PT, R58, UR11, !P0 ;  /* 0x0000000b3a007c0c */ /* 0x000fe4000c7a1270 */
[----:B---3--:R-:W-:-:S05]  /*42f0*/  PRMT R19, R10, 0x7632, R19 ;  /* 0x000076320a137816 */ /* 0x008fca0000000013 */
[----:B------:R0:W-:Y:S01]  /*4300*/  @P1 STG.E.U16 desc[UR26][R20.64], R19 ;  /* 0x0000001314001986 */ /* 0x0001e2000c10151a */
[----:B------:R-:W-:-:S03]  /*4310*/  LEA R8, P1, R9, R2, 0x1 ;  /* 0x0000000209087211 */ /* 0x000fc600078208ff */
[----:B------:R3:W-:Y:S01]  /*4320*/  @P6 STG.E.U16 desc[UR26][R26.64], R11 ;  /* 0x0000000b1a006986 */ /* 0x0007e2000c10151a */
[-C--:B------:R-:W-:Y:S02]  /*4330*/  LEA R18, P6, R24, R2.reuse, 0x1 ;  /* 0x0000000218127211 */ /* 0x080fe400078c08ff */
[-C--:B------:R-:W-:Y:S02]  /*4340*/  LEA.HI.X.SX32 R9, R9, R3.reuse, 0x1, P1 ;  /* 0x0000000309097211 */ /* 0x080fe400008f0eff */
[----:B------:R-:W-:Y:S02]  /*4350*/  ISETP.LT.AND P1, PT, R54, UR11, !P0 ;  /* 0x0000000b36007c0c */ /* 0x000fe4000c721270 */
[----:B0-----:R-:W-:Y:S02]  /*4360*/  PRMT R21, R11, 0x7632, R21 ;  /* 0x000076320b157816 */ /* 0x001fe40000000015 */
[----:B------:R-:W-:Y:S02]  /*4370*/  LEA.HI.X.SX32 R19, R24, R3, 0x1, P6 ;  /* 0x0000000318137211 */ /* 0x000fe400030f0eff */
[----:B------:R-:W-:Y:S01]  /*4380*/  LEA R20, P6, R22, R2, 0x1 ;  /* 0x0000000216147211 */ /* 0x000fe200078c08ff */
[----:B------:R0:W-:Y:S01]  /*4390*/  @P5 STG.E.U16 desc[UR26][R8.64], R21 ;  /* 0x0000001508005986 */ /* 0x0001e2000c10151a */
[----:B------:R-:W-:-:S03]  /*43a0*/  ISETP.LT.AND P5, PT, R42, UR11, !P0 ;  /* 0x0000000b2a007c0c */ /* 0x000fc6000c7a1270 */
[----:B-1----:R1:W-:Y:S01]  /*43b0*/  @P4 STG.E.U16 desc[UR26][R18.64], R12 ;  /* 0x0000000c12004986 */ /* 0x0023e2000c10151a */
[----:B------:R-:W-:-:S04]  /*43c0*/  LEA R10, P4, R23, R2, 0x1 ;  /* 0x00000002170a7211 */ /* 0x000fc800078808ff */
[-C--:B---3--:R-:W-:Y:S02]  /*43d0*/  LEA.HI.X.SX32 R11, R23, R3.reuse, 0x1, P4 ;  /* 0x00000003170b7211 */ /* 0x088fe400020f0eff */
[----:B------:R-:W-:Y:S02]  /*43e0*/  ISETP.LT.AND P4, PT, R40, UR11, !P0 ;  /* 0x0000000b28007c0c */ /* 0x000fe4000c781270 */
[----:B0-----:R-:W-:Y:S01]  /*43f0*/  LEA.HI.X.SX32 R21, R22, R3, 0x1, P6 ;  /* 0x0000000316157211 */ /* 0x001fe200030f0eff */
[-C--:B------:R-:W-:Y:S01]  /*4400*/  IMAD R22, R40, R17.reuse, RZ ;  /* 0x0000001128167224 */ /* 0x080fe200078e02ff */
[----:B------:R-:W-:Y:S01]  /*4410*/  PRMT R9, R12, 0x7632, R9 ;  /* 0x000076320c097816 */ /* 0x000fe20000000009 */
[----:B-1----:R-:W-:Y:S01]  /*4420*/  IMAD R12, R52, R17, RZ ;  /* 0x00000011340c7224 */ /* 0x002fe200078e02ff */
[----:B------:R-:W-:-:S03]  /*4430*/  PRMT R19, R13, 0x7632, R19 ;  /* 0x000076320d137816 */ /* 0x000fc60000000013 */
[----:B------:R0:W-:Y:S01]  /*4440*/  @P1 STG.E.U16 desc[UR26][R20.64], R9 ;  /* 0x0000000914001986 */ /* 0x0001e2000c10151a */
[-C--:B------:R-:W-:Y:S02]  /*4450*/  LEA R8, P1, R22, R2.reuse, 0x1 ;  /* 0x0000000216087211 */ /* 0x080fe400078208ff */
[-C--:B------:R-:W-:Y:S01]  /*4460*/  LEA R18, P6, R12, R2.reuse, 0x1 ;  /* 0x000000020c127211 */ /* 0x080fe200078c08ff */
[----:B------:R1:W-:Y:S01]  /*4470*/  @P5 STG.E.U16 desc[UR26][R10.64], R13 ;  /* 0x0000000d0a005986 */ /* 0x0003e2000c10151a */
[----:B------:R-:W-:Y:S02]  /*4480*/  ISETP.LT.AND P5, PT, R52, UR11, !P0 ;  /* 0x0000000b34007c0c */ /* 0x000fe4000c7a1270 */
[----:B0-----:R-:W-:Y:S01]  /*4490*/  LEA.HI.X.SX32 R9, R22, R3, 0x1, P1 ;  /* 0x0000000316097211 */ /* 0x001fe200008f0eff */
[CC--:B------:R-:W-:Y:S01]  /*44a0*/  IMAD R22, R50.reuse, R17.reuse, RZ ;  /* 0x0000001132167224 */ /* 0x0c0fe200078e02ff */
[----:B------:R-:W-:Y:S02]  /*44b0*/  ISETP.LT.AND P1, PT, R50, UR11, !P0 ;  /* 0x0000000b32007c0c */ /* 0x000fe4000c721270 */
[----:B-1----:R-:W-:Y:S01]  /*44c0*/  LOP3.LUT R10, R0, 0x20, RZ, 0xfc, !PT ;  /* 0x00000020000a7812 */ /* 0x002fe200078efcff */
[----:B------:R0:W-:Y:S01]  /*44d0*/  @P4 STG.E.U16 desc[UR26][R8.64], R19 ;  /* 0x0000001308004986 */ /* 0x0001e2000c10151a */
[----:B------:R-:W-:Y:S01]  /*44e0*/  LEA R20, P4, R22, R2, 0x1 ;  /* 0x0000000216147211 */ /* 0x000fe200078808ff */
[----:B------:R-:W-:Y:S01]  /*44f0*/  IMAD R11, R48, R17, RZ ;  /* 0x00000011300b7224 */ /* 0x000fe200078e02ff */
[----:B------:R-:W-:-:S02]  /*4500*/  PRMT R13, R14, 0x7632, R13 ;  /* 0x000076320e0d7816 */ /* 0x000fc4000000000d */
[-C--:B------:R-:W-:Y:S01]  /*4510*/  LEA.HI.X.SX32 R21, R22, R3.reuse, 0x1, P4 ;  /* 0x0000000316157211 */ /* 0x080fe200020f0eff */
[----:B------:R-:W-:Y:S01]  /*4520*/  VIADD R22, R16, 0x3e ;  /* 0x0000003e10167836 */ /* 0x000fe20000000000 */
[----:B------:R-:W-:Y:S02]  /*4530*/  ISETP.LT.AND P4, PT, R10, UR11, !P0 ;  /* 0x0000000b0a007c0c */ /* 0x000fe4000c781270 */
[----:B0-----:R-:W-:Y:S01]  /*4540*/  LEA.HI.X.SX32 R19, R12, R3, 0x1, P6 ;  /* 0x000000030c137211 */ /* 0x001fe200030f0eff */
[----:B------:R-:W-:Y:S01]  /*4550*/  IMAD R9, R46, R17, RZ ;  /* 0x000000112e097224 */ /* 0x000fe200078e02ff */
[----:B------:R-:W-:Y:S02]  /*4560*/  ISETP.LT.AND P6, PT, R48, UR11, !P0 ;  /* 0x0000000b30007c0c */ /* 0x000fe4000c7c1270 */
[----:B------:R-:W-:Y:S01]  /*4570*/  LOP3.LUT R12, R0, 0x22, RZ, 0xfc, !PT ;  /* 0x00000022000c7812 */ /* 0x000fe200078efcff */
[----:B------:R0:W-:Y:S01]  /*4580*/  @P5 STG.E.U16 desc[UR26][R18.64], R14 ;  /* 0x0000000e12005986 */ /* 0x0001e2000c10151a */
[----:B------:R-:W-:-:S03]  /*4590*/  LEA R10, P5, R11, R2, 0x1 ;  /* 0x000000020b0a7211 */ /* 0x000fc600078a08ff */
[----:B------:R1:W-:Y:S01]  /*45a0*/  @P1 STG.E.U16 desc[UR26][R20.64], R13 ;  /* 0x0000000d14001986 */ /* 0x0003e2000c10151a */
[----:B------:R-:W-:Y:S02]  /*45b0*/  ISETP.LT.AND P1, PT, R46, UR11, !P0 ;  /* 0x0000000b2e007c0c */ /* 0x000fe4000c721270 */
[----:B------:R-:W-:Y:S02]  /*45c0*/  LEA.HI.X.SX32 R11, R11, R3, 0x1, P5 ;  /* 0x000000030b0b7211 */ /* 0x000fe400028f0eff */
[----:B------:R-:W-:-:S03]  /*45d0*/  LEA R8, P5, R9, R2, 0x1 ;  /* 0x0000000209087211 */ /* 0x000fc600078a08ff */
[----:B------:R3:W-:Y:S01]  /*45e0*/  @P6 STG.E.U16 desc[UR26][R10.64], R15 ;  /* 0x0000000f0a006986 */ /* 0x0007e2000c10151a */
[-C--:B------:R-:W-:Y:S01]  /*45f0*/  LEA.HI.X.SX32 R9, R9, R3.reuse, 0x1, P5 ;  /* 0x0000000309097211 */ /* 0x080fe200028f0eff */
[----:B0-----:R-:W-:Y:S01]  /*4600*/  IMAD R14, R17, 0x2, R28 ;  /* 0x00000002110e7824 */ /* 0x001fe200078e021c */
[----:B------:R-:W-:Y:S02]  /*4610*/  ISETP.LT.AND P6, PT, R12, UR11, !P0 ;  /* 0x0000000b0c007c0c */ /* 0x000fe4000c7c1270 */
[----:B------:R-:W-:Y:S02]  /*4620*/  LEA R12, P5, R28, R2, 0x1 ;  /* 0x000000021c0c7211 */ /* 0x000fe400078a08ff */
[----:B------:R-:W-:Y:S02]  /*4630*/  LOP3.LUT R18, R0, 0x24, RZ, 0xfc, !PT ;  /* 0x0000002400127812 */ /* 0x000fe400078efcff */
[----:B-1----:R-:W-:Y:S02]  /*4640*/  LEA.HI.X.SX32 R13, R28, R3, 0x1, P5 ;  /* 0x000000031c0d7211 */ /* 0x002fe400028f0eff */
[----:B------:R-:W-:-:S02]  /*4650*/  LOP3.LUT R19, R0, 0x26, RZ, 0xfc, !PT ;  /* 0x0000002600137812 */ /* 0x000fc400078efcff */
[----:B---3--:R-:W-:Y:S02]  /*4660*/  PRMT R11, R15, 0x7632, R11 ;  /* 0x000076320f0b7816 */ /* 0x008fe4000000000b */
[----:B------:R-:W-:Y:S02]  /*4670*/  LEA R10, P5, R14, R2, 0x1 ;  /* 0x000000020e0a7211 */ /* 0x000fe400078a08ff */
[----:B------:R-:W-:Y:S01]  /*4680*/  LOP3.LUT R15, R0, 0x28, RZ, 0xfc, !PT ;  /* 0x00000028000f7812 */ /* 0x000fe200078efcff */
[----:B------:R0:W-:Y:S01]  /*4690*/  @P1 STG.E.U16 desc[UR26][R8.64], R11 ;  /* 0x0000000b08001986 */ /* 0x0001e2000c10151a */
[----:B------:R-:W-:Y:S01]  /*46a0*/  ISETP.LT.AND P1, PT, R18, UR11, !P0 ;  /* 0x0000000b12007c0c */ /* 0x000fe2000c721270 */
[----:B------:R-:W-:Y:S02]  /*46b0*/  IMAD R18, R17, 0x2, R14 ;  /* 0x0000000211127824 */ /* 0x000fe400078e020e */
[----:B------:R1:W-:Y:S01]  /*46c0*/  @P4 STG.E.U16 desc[UR26][R12.64], R4 ;  /* 0x000000040c004986 */ /* 0x0003e2000c10151a */
[----:B------:R-:W-:-:S02]  /*46d0*/  ISETP.LT.AND P4, PT, R15, UR11, !P0 ;  /* 0x0000000b0f007c0c */ /* 0x000fc4000c781270 */
[-C--:B0-----:R-:W-:Y:S02]  /*46e0*/  LEA.HI.X.SX32 R11, R14, R3.reuse, 0x1, P5 ;  /* 0x000000030e0b7211 */ /* 0x081fe400028f0eff */
[----:B------:R-:W-:Y:S02]  /*46f0*/  LEA R14, P5, R18, R2, 0x1 ;  /* 0x00000002120e7211 */ /* 0x000fe400078a08ff */
[----:B------:R-:W-:Y:S02]  /*4700*/  PRMT R9, R4, 0x7632, R9 ;  /* 0x0000763204097816 */ /* 0x000fe40000000009 */
[----:B------:R-:W-:Y:S01]  /*4710*/  LEA.HI.X.SX32 R15, R18, R3, 0x1, P5 ;  /* 0x00000003120f7211 */ /* 0x000fe200028f0eff */
[----:B------:R-:W-:Y:S01]  /*4720*/  IMAD R18, R17, 0x2, R18 ;  /* 0x0000000211127824 */ /* 0x000fe200078e0212 */
[----:B------:R-:W-:Y:S01]  /*4730*/  ISETP.LT.AND P5, PT, R19, UR11, !P0 ;  /* 0x0000000b13007c0c */ /* 0x000fe2000c7a1270 */
[----:B------:R0:W-:Y:S01]  /*4740*/  @P6 STG.E.U16 desc[UR26][R10.64], R9 ;  /* 0x000000090a006986 */ /* 0x0001e2000c10151a */
[----:B-1----:R-:W-:Y:S01]  /*4750*/  LOP3.LUT R13, R0, 0x2a, RZ, 0xfc, !PT ;  /* 0x0000002a000d7812 */ /* 0x002fe200078efcff */
[----:B------:R-:W-:-:S02]  /*4760*/  IMAD R4, R17, 0x2, R18 ;  /* 0x0000000211047824 */ /* 0x000fc400078e0212 */
[----:B------:R1:W-:Y:S01]  /*4770*/  @P1 STG.E.U16 desc[UR26][R14.64], R5 ;  /* 0x000000050e001986 */ /* 0x0003e2000c10151a */
[CC--:B------:R-:W-:Y:S02]  /*4780*/  LEA R8, P1, R18.reuse, R2.reuse, 0x1 ;  /* 0x0000000212087211 */ /* 0x0c0fe400078208ff */
[----:B------:R-:W-:Y:S02]  /*4790*/  ISETP.LT.AND P6, PT, R13, UR11, !P0 ;  /* 0x0000000b0d007c0c */ /* 0x000fe4000c7c1270 */
[-C--:B0-----:R-:W-:Y:S01]  /*47a0*/  LEA.HI.X.SX32 R9, R18, R3.reuse, 0x1, P1 ;  /* 0x0000000312097211 */ /* 0x081fe200008f0eff */
[----:B------:R-:W-:Y:S01]  /*47b0*/  IMAD R10, R17, 0x2, R4 ;  /* 0x00000002110a7824 */ /* 0x000fe200078e0204 */
[----:B------:R-:W-:Y:S01]  /*47c0*/  LEA R12, P1, R4, R2, 0x1 ;  /* 0x00000002040c7211 */ /* 0x000fe200078208ff */
[----:B------:R-:W-:Y:S01]  /*47d0*/  VIADD R18, R16, 0x2e ;  /* 0x0000002e10127836 */ /* 0x000fe20000000000 */
[----:B-1----:R-:W-:Y:S01]  /*47e0*/  PRMT R15, R5, 0x7632, R15 ;  /* 0x00007632050f7816 */ /* 0x002fe2000000000f */
[----:B------:R-:W-:Y:S01]  /*47f0*/  IMAD R14, R17, 0x2, R10 ;  /* 0x00000002110e7824 */ /* 0x000fe200078e020a */
[----:B------:R-:W-:-:S02]  /*4800*/  LEA.HI.X.SX32 R13, R4, R3, 0x1, P1 ;  /* 0x00000003040d7211 */ /* 0x000fc400008f0eff */
[----:B------:R-:W-:Y:S01]  /*4810*/  LOP3.LUT R11, R0, 0x2c, RZ, 0xfc, !PT ;  /* 0x0000002c000b7812 */ /* 0x000fe200078efcff */
[----:B------:R0:W-:Y:S03]  /*4820*/  @P5 STG.E.U16 desc[UR26][R8.64], R15 ;  /* 0x0000000f08005986 */ /* 0x0001e6000c10151a */
[----:B------:R-:W-:Y:S01]  /*4830*/  ISETP.LT.AND P1, PT, R11, UR11, !P0 ;  /* 0x0000000b0b007c0c */ /* 0x000fe2000c721270 */
[----:B------:R1:W-:Y:S01]  /*4840*/  @P4 STG.E.U16 desc[UR26][R12.64], R6 ;  /* 0x000000060c004986 */ /* 0x0003e2000c10151a */
[----:B------:R-:W-:Y:S02]  /*4850*/  LEA R4, P4, R10, R2, 0x1 ;  /* 0x000000020a047211 */ /* 0x000fe400078808ff */
[----:B------:R-:W-:Y:S02]  /*4860*/  LOP3.LUT R11, R0, 0x30, RZ, 0xfc, !PT ;  /* 0x00000030000b7812 */ /* 0x000fe400078efcff */
[----:B------:R-:W-:-:S02]  /*4870*/  LEA.HI.X.SX32 R5, R10, R3, 0x1, P4 ;  /* 0x000000030a057211 */ /* 0x000fc400020f0eff */
[----:B------:R-:W-:Y:S01]  /*4880*/  ISETP.LT.AND P5, PT, R11, UR11, !P0 ;  /* 0x0000000b0b007c0c */ /* 0x000fe2000c7a1270 */
[-C--:B------:R-:W-:Y:S01]  /*4890*/  IMAD R11, R18, R17.reuse, RZ ;  /* 0x00000011120b7224 */ /* 0x080fe200078e02ff */
[----:B0-----:R-:W-:Y:S01]  /*48a0*/  PRMT R9, R6, 0x7632, R9 ;  /* 0x0000763206097816 */ /* 0x001fe20000000009 */
[----:B------:R-:W-:Y:S01]  /*48b0*/  IMAD R15, R22, R17, RZ ;  /* 0x00000011160f7224 */ /* 0x000fe200078e02ff */
[-C--:B------:R-:W-:Y:S02]  /*48c0*/  LEA R8, P4, R14, R2.reuse, 0x1 ;  /* 0x000000020e087211 */ /* 0x080fe400078808ff */
[----:B-1----:R-:W-:Y:S01]  /*48d0*/  LOP3.LUT R6, R0, 0x32, RZ, 0xfc, !PT ;  /* 0x0000003200067812 */ /* 0x002fe200078efcff */
[----:B------:R0:W-:Y:S01]  /*48e0*/  @P6 STG.E.U16 desc[UR26][R4.64], R9 ;  /* 0x0000000904006986 */ /* 0x0001e2000c10151a */
[----:B------:R-:W-:-:S04]  /*48f0*/  LEA R10, P6, R11, R2, 0x1 ;  /* 0x000000020b0a7211 */ /* 0x000fc800078c08ff */
[-C--:B------:R-:W-:Y:S02]  /*4900*/  LEA.HI.X.SX32 R11, R11, R3.reuse, 0x1, P6 ;  /* 0x000000030b0b7211 */ /* 0x080fe400030f0eff */
[----:B0-----:R-:W-:Y:S01]  /*4910*/  LEA.HI.X.SX32 R9, R14, R3, 0x1, P4 ;  /* 0x000000030e097211 */ /* 0x001fe200020f0eff */
[----:B------:R-:W-:Y:S01]  /*4920*/  IMAD R14, R17, 0x4, R14 ;  /* 0x00000004110e7824 */ /* 0x000fe200078e020e */
[----:B------:R-:W-:Y:S02]  /*4930*/  ISETP.LT.AND P4, PT, R18, UR11, !P0 ;  /* 0x0000000b12007c0c */ /* 0x000fe4000c781270 */
[----:B------:R-:W-:Y:S01]  /*4940*/  PRMT R5, R7, 0x7632, R5 ;  /* 0x0000763207057816 */ /* 0x000fe20000000005 */
[----:B------:R0:W-:Y:S01]  /*4950*/  @P1 STG.E.U16 desc[UR26][R8.64], R7 ;  /* 0x0000000708001986 */ /* 0x0001e2000c10151a */
[----:B------:R-:W-:Y:S01]  /*4960*/  ISETP.LT.AND P1, PT, R6, UR11, !P0 ;  /* 0x0000000b06007c0c */ /* 0x000fe2000c721270 */
[----:B------:R-:W-:Y:S01]  /*4970*/  IMAD R6, R17, 0x2, R14 ;  /* 0x0000000211067824 */ /* 0x000fe200078e020e */
[----:B------:R-:W-:-:S02]  /*4980*/  LEA R12, P6, R14, R2, 0x1 ;  /* 0x000000020e0c7211 */ /* 0x000fc400078c08ff */
[----:B------:R-:W-:Y:S02]  /*4990*/  LOP3.LUT R4, R0, 0x36, RZ, 0xfc, !PT ;  /* 0x0000003600047812 */ /* 0x000fe400078efcff */
[----:B------:R-:W-:Y:S01]  /*49a0*/  LEA.HI.X.SX32 R13, R14, R3, 0x1, P6 ;  /* 0x000000030e0d7211 */ /* 0x000fe200030f0eff */
[C---:B------:R-:W-:Y:S02]  /*49b0*/  IMAD R14, R17.reuse, 0x2, R6 ;  /* 0x00000002110e7824 */ /* 0x040fe400078e0206 */
[----:B------:R1:W-:Y:S01]  /*49c0*/  @P4 STG.E.U16 desc[UR26][R10.64], R5 ;  /* 0x000000050a004986 */ /* 0x0003e2000c10151a */
[----:B------:R-:W-:Y:S01]  /*49d0*/  ISETP.LT.AND P4, PT, R4, UR11, !P0 ;  /* 0x0000000b04007c0c */ /* 0x000fe2000c781270 */
[C---:B------:R-:W-:Y:S01]  /*49e0*/  IMAD R18, R17.reuse, 0x2, R14 ;  /* 0x0000000211127824 */ /* 0x040fe200078e020e */
[----:B------:R-:W-:Y:S01]  /*49f0*/  LEA R4, P6, R6, R2, 0x1 ;  /* 0x0000000206047211 */ /* 0x000fe200078c08ff */
[----:B--2---:R-:W-:Y:S01]  /*4a00*/  @P5 STG.E.U16 desc[UR26][R12.64], R36 ;  /* 0x000000240c005986 */ /* 0x004fe2000c10151a */
[----:B0-----:R-:W-:Y:S01]  /*4a10*/  PRMT R9, R36, 0x7632, R9 ;  /* 0x0000763224097816 */ /* 0x001fe20000000009 */
[----:B------:R-:W-:Y:S01]  /*4a20*/  IMAD R16, R17, 0x2, R18 ;  /* 0x0000000211107824 */ /* 0x000fe200078e0212 */
[----:B------:R-:W-:-:S02]  /*4a30*/  LOP3.LUT R7, R0, 0x34, RZ, 0xfc, !PT ;  /* 0x0000003400077812 */ /* 0x000fc400078efcff */
[----:B------:R-:W-:Y:S01]  /*4a40*/  LOP3.LUT R0, R0, 0x3c, RZ, 0xfc, !PT ;  /* 0x0000003c00007812 */ /* 0x000fe200078efcff */
[----:B------:R-:W-:Y:S01]  /*4a50*/  IMAD R20, R17, 0x2, R16 ;  /* 0x0000000211147824 */ /* 0x000fe200078e0210 */
[----:B------:R-:W-:Y:S02]  /*4a60*/  ISETP.LT.AND P5, PT, R7, UR11, !P0 ;  /* 0x0000000b07007c0c */ /* 0x000fe4000c7a1270 */
[----:B-1----:R-:W-:Y:S01]  /*4a70*/  LEA.HI.X.SX32 R5, R6, R3, 0x1, P6 ;  /* 0x0000000306057211 */ /* 0x002fe200030f0eff */
[----:B------:R-:W-:Y:S01]  /*4a80*/  IMAD R17, R17, 0x2, R20 ;  /* 0x0000000211117824 */ /* 0x000fe200078e0214 */
[----:B------:R-:W-:-:S03]  /*4a90*/  LEA R8, P6, R18, R2, 0x1 ;  /* 0x0000000212087211 */ /* 0x000fc600078c08ff */
[----:B------:R0:W-:Y:S01]  /*4aa0*/  @P1 STG.E.U16 desc[UR26][R4.64], R9 ;  /* 0x0000000904001986 */ /* 0x0001e2000c10151a */
[----:B------:R-:W-:-:S04]  /*4ab0*/  LEA R6, P1, R14, R2, 0x1 ;  /* 0x000000020e067211 */ /* 0x000fc800078208ff */
[----:B------:R-:W-:Y:S02]  /*4ac0*/  LEA.HI.X.SX32 R7, R14, R3, 0x1, P1 ;  /* 0x000000030e077211 */ /* 0x000fe400008f0eff */
[----:B------:R-:W-:-:S03]  /*4ad0*/  LEA R10, P1, R16, R2, 0x1 ;  /* 0x00000002100a7211 */ /* 0x000fc600078208ff */
[----:B------:R1:W-:Y:S01]  /*4ae0*/  @P5 STG.E.U16 desc[UR26][R6.64], R37 ;  /* 0x0000002506005986 */ /* 0x0003e2000c10151a */
[-C--:B------:R-:W-:Y:S02]  /*4af0*/  LEA.HI.X.SX32 R11, R16, R3.reuse, 0x1, P1 ;  /* 0x00000003100b7211 */ /* 0x080fe400008f0eff */
[CC--:B0-----:R-:W-:Y:S02]  /*4b00*/  LEA R4, P1, R17.reuse, R2.reuse, 0x1 ;  /* 0x0000000211047211 */ /* 0x0c1fe400078208ff */
[-C--:B------:R-:W-:Y:S02]  /*4b10*/  LEA.HI.X.SX32 R9, R18, R3.reuse, 0x1, P6 ;  /* 0x0000000312097211 */ /* 0x080fe400030f0eff */
[----:B------:R-:W-:Y:S02]  /*4b20*/  LEA.HI.X.SX32 R5, R17, R3, 0x1, P1 ;  /* 0x0000000311057211 */ /* 0x000fe400008f0eff */
[----:B------:R-:W-:Y:S02]  /*4b30*/  LEA R12, P6, R20, R2, 0x1 ;  /* 0x00000002140c7211 */ /* 0x000fe400078c08ff */
[----:B------:R-:W-:-:S02]  /*4b40*/  ISETP.LT.AND P1, PT, R0, UR11, !P0 ;  /* 0x0000000b00007c0c */ /* 0x000fc4000c721270 */
[----:B------:R-:W-:Y:S02]  /*4b50*/  ISETP.LT.AND P0, PT, R22, UR11, !P0 ;  /* 0x0000000b16007c0c */ /* 0x000fe4000c701270 */
[----:B------:R-:W-:Y:S02]  /*4b60*/  PRMT R0, R37, 0x7632, R0 ;  /* 0x0000763225007816 */ /* 0x000fe40000000000 */
[-C--:B------:R-:W-:Y:S02]  /*4b70*/  LEA.HI.X.SX32 R13, R20, R3.reuse, 0x1, P6 ;  /* 0x00000003140d7211 */ /* 0x080fe400030f0eff */
[C---:B------:R-:W-:Y:S01]  /*4b80*/  LEA R2, P6, R15.reuse, R2, 0x1 ;  /* 0x000000020f027211 */ /* 0x040fe200078c08ff */
[----:B------:R0:W-:Y:S01]  /*4b90*/  @P4 STG.E.U16 desc[UR26][R8.64], R0 ;  /* 0x0000000008004986 */ /* 0x0001e2000c10151a */
[----:B-1----:R-:W-:Y:S02]  /*4ba0*/  PRMT R7, R38, 0x7632, R7 ;  /* 0x0000763226077816 */ /* 0x002fe40000000007 */
[----:B------:R-:W-:Y:S01]  /*4bb0*/  LEA.HI.X.SX32 R3, R15, R3, 0x1, P6 ;  /* 0x000000030f037211 */ /* 0x000fe200030f0eff */
[----:B------:R1:W-:Y:S04]  /*4bc0*/  @P3 STG.E.U16 desc[UR26][R10.64], R38 ;  /* 0x000000260a003986 */ /* 0x0003e8000c10151a */
[----:B------:R1:W-:Y:S01]  /*4bd0*/  @P2 STG.E.U16 desc[UR26][R12.64], R7 ;  /* 0x000000070c002986 */ /* 0x0003e2000c10151a */
[----:B0-----:R-:W-:-:S03]  /*4be0*/  PRMT R9, R39, 0x7632, R9 ;  /* 0x0000763227097816 */ /* 0x001fc60000000009 */
[----:B------:R1:W-:Y:S04]  /*4bf0*/  @P1 STG.E.U16 desc[UR26][R4.64], R39 ;  /* 0x0000002704001986 */ /* 0x0003e8000c10151a */
[----:B------:R1:W-:Y:S01]  /*4c00*/  @P0 STG.E.U16 desc[UR26][R2.64], R9 ;  /* 0x0000000902000986 */ /* 0x0003e2000c10151a */
[----:B------:R-:W-:Y:S06]  /*4c10*/  BAR.SYNC.DEFER_BLOCKING 0x0 ;  /* 0x0000000000007b1d */ /* 0x000fec0000010000 */
[----:B------:R-:W-:Y:S05]  /*4c20*/  BRA.U UP0, `(.L_x_13) ;  /* 0x0000000100a07547 */ /* 0x000fea000b800000 */
[----:B------:R-:W0:Y:S01]  /*4c30*/  S2UR UR5, SR_CgaCtaId ;  /* 0x00000000000579c3 */ /* 0x000e220000008800 */
[----:B------:R-:W-:Y:S01]  /*4c40*/  NOP ;  /* 0x0000000000007918 */ /* 0x000fe20000000000 */
[----:B------:R-:W-:Y:S01]  /*4c50*/  UMOV UR4, 0x50 ;  /* 0x0000005000047882 */ /* 0x000fe20000000000 */
[----:B------:R-:W-:Y:S02]  /*4c60*/  IMAD.U32 R0, RZ, RZ, UR13 ;  /* 0x0000000dff007e24 */ /* 0x000fe4000f8e00ff */
[----:B-1----:R-:W-:Y:S02]  /*4c70*/  IMAD.MOV.U32 R3, RZ, RZ, 0x3 ;  /* 0x00000003ff037424 */ /* 0x002fe400078e00ff */
[----:B------:R-:W-:Y:S01]  /*4c80*/  IMAD.MOV.U32 R7, RZ, RZ, 0x1 ;  /* 0x00000001ff077424 */ /* 0x000fe200078e00ff */
[----:B------:R-:W-:-:S04]  /*4c90*/  LOP3.LUT R0, R0, 0xffff, RZ, 0xc0, !PT ;  /* 0x0000ffff00007812 */ /* 0x000fc800078ec0ff */
[----:B------:R-:W-:-:S05]  /*4ca0*/  SHF.R.U32.HI R0, RZ, 0x5, R0 ;  /* 0x00000005ff007819 */ /* 0x000fca0000011600 */
[----:B------:R-:W-:Y:S01]  /*4cb0*/  VIADD R2, R0, 0x10 ;  /* 0x0000001000027836 */ /* 0x000fe20000000000 */
[----:B------:R-:W-:Y:S01]  /*4cc0*/  SHF.L.U32 R0, R3, R0, RZ ;  /* 0x0000000003007219 */ /* 0x000fe200000006ff */
[----:B0-----:R-:W-:-:S03]  /*4cd0*/  ULEA UR6, UR5, UR4, 0x18 ;  /* 0x0000000405067291 */ /* 0x001fc6000f8ec0ff */
[----:B------:R-:W-:-:S04]  /*4ce0*/  SHF.L.U32 R3, R7, R2, RZ ;  /* 0x0000000207037219 */ /* 0x000fc800000006ff */
[----:B------:R-:W-:Y:S02]  /*4cf0*/  LOP3.LUT R0, R3, R0, RZ, 0xfc, !PT ;  /* 0x0000000003007212 */ /* 0x000fe400078efcff */
[----:B------:R-:W0:Y:S02]  /*4d00*/  LDS R5, [UR6] ;  /* 0x00000006ff057984 */ /* 0x000e240008000800 */
[C---:B------:R-:W-:Y:S02]  /*4d10*/  LOP3.LUT R2, R0.reuse, 0xffff, RZ, 0xc0, !PT ;  /* 0x0000ffff00027812 */ /* 0x040fe400078ec0ff */
[----:B0-----:R-:W-:-:S04]  /*4d20*/  LOP3.LUT R3, R0, 0xffff, R5, 0x80, !PT ;  /* 0x0000ffff00037812 */ /* 0x001fc800078e8005 */
[----:B------:R-:W-:-:S13]  /*4d30*/  ISETP.NE.AND P0, PT, R3, R2, PT ;  /* 0x000000020300720c */ /* 0x000fda0003f05270 */
[----:B------:R-:W-:Y:S05]  /*4d40*/  @P0 BRA `(.L_x_14) ;  /* 0x0000000000500947 */ /* 0x000fea0003800000 */
[----:B------:R-:W-:Y:S02]  /*4d50*/  SHF.R.U32.HI R5, RZ, 0x10, R5 ;  /* 0x00000010ff057819 */ /* 0x000fe40000011605 */
[----:B------:R-:W-:-:S04]  /*4d60*/  SHF.R.U32.HI R2, RZ, 0x10, R0 ;  /* 0x00000010ff027819 */ /* 0x000fc80000011600 */
[----:B------:R-:W-:-:S04]  /*4d70*/  LOP3.LUT R5, R5, R2, RZ, 0xc0, !PT ;  /* 0x0000000205057212 */ /* 0x000fc800078ec0ff */
[----:B------:R-:W-:-:S13]  /*4d80*/  ISETP.NE.AND P0, PT, R5, R2, PT ;  /* 0x000000020500720c */ /* 0x000fda0003f05270 */
[----:B------:R-:W-:Y:S05]  /*4d90*/  @P0 BRA `(.L_x_15) ;  /* 0x0000000000300947 */ /* 0x000fea0003800000 */
[----:B------:R-:W-:Y:S01]  /*4da0*/  R2UR UR4, R0 ;  /* 0x00000000000472ca */ /* 0x000fe200000e0000 */
[----:B------:R-:W-:Y:S01]  /*4db0*/  VOTEU.ANY UR5, UPT, PT ;  /* 0x0000000000057886 */ /* 0x000fe200038e0100 */
[----:B------:R-:W0:Y:S01]  /*4dc0*/  S2R R0, SR_LANEID ;  /* 0x0000000000007919 */ /* 0x000e220000000000 */
[----:B------:R-:W-:-:S10]  /*4dd0*/  UFLO.U32 UR5, UR5 ;  /* 0x00000005000572bd */ /* 0x000fd400080e0000 */
[----:B------:R-:W-:-:S06]  /*4de0*/  ULOP3.LUT UR4, URZ, UR4, URZ, 0x33, !UPT ;  /* 0x00000004ff047292 */ /* 0x000fcc000f8e33ff */
[----:B------:R-:W-:-:S04]  /*4df0*/  IMAD.U32 R2, RZ, RZ, UR4 ;  /* 0x00000004ff027e24 */ /* 0x000fc8000f8e00ff */
[----:B------:R-:W1:Y:S02]  /*4e00*/  REDUX UR7, R2 ;  /* 0x00000000020773c4 */ /* 0x000e640000000000 */
[----:B------:R2:W-:Y:S01]  /*4e10*/  UTCATOMSWS.AND URZ, UR4 ;  /* 0x0000000400ff79e3 */ /* 0x0005e20008000000 */
[----:B0-----:R-:W-:Y:S01]  /*4e20*/  ISETP.EQ.U32.AND P0, PT, R0, UR5, PT ;  /* 0x0000000500007c0c */ /* 0x001fe2000bf02070 */
[----:B-1----:R-:W-:-:S12]  /*4e30*/  IMAD.U32 R0, RZ, RZ, UR7 ;  /* 0x00000007ff007e24 */ /* 0x002fd8000f8e00ff */
[----:B------:R2:W-:Y:S01]  /*4e40*/  @P0 ATOMS.AND RZ, [UR6], R0 ;  /* 0x00000000ffff098c */ /* 0x0005e2000a800006 */
[----:B------:R-:W-:Y:S05]  /*4e50*/  BRA `(.L_x_13) ;  /* 0x0000000000147947 */ /* 0x000fea0003800000 */
.L_x_15:
[----:B------:R-:W-:-:S07]  /*4e60*/  MOV R2, 0x4e80 ;  /* 0x00004e8000027802 */ /* 0x000fce0000000f00 */
[----:B------:R-:W-:Y:S05]  /*4e70*/  CALL.REL.NOINC `($__internal_0_$__cuda_sm10x_tcgen05_guardrail_trap_col_being_dealloced_not_returned_by_alloc) ;  /* 0x00000000002c7944 */ /* 0x000fea0003c00000 */
[----:B------:R-:W-:Y:S05]  /*4e80*/  BRA `(.L_x_13) ;  /* 0x0000000000087947 */ /* 0x000fea0003800000 */
.L_x_14:
[----:B------:R-:W-:-:S07]  /*4e90*/  MOV R2, 0x4eb0 ;  /* 0x00004eb000027802 */ /* 0x000fce0000000f00 */
[----:B------:R-:W-:Y:S05]  /*4ea0*/  CALL.REL.NOINC `($__internal_2_$__cuda_sm10x_tcgen05_guardrail_trap_unallocated_columns_being_dealloced) ;  /* 0x0000000000387944 */ /* 0x000fea0003c00000 */
.L_x_13:
[----:B------:R-:W-:Y:S01]  /*4eb0*/  NOP ;  /* 0x0000000000007918 */ /* 0x000fe20000000000 */
[----:B--2---:R-:W-:Y:S05]  /*4ec0*/  EXIT ;  /* 0x000000000000794d */ /* 0x004fea0003800000 */
.L_x_8:
[----:B------:R-:W0:Y:S02]  /*4ed0*/  SYNCS.PHASECHK.TRANS64.TRYWAIT P6, [UR15], R82 ;  /* 0x00000052ff0075a7 */ /* 0x000e2400080c110f */
[----:B0-----:R-:W-:Y:S05]  /*4ee0*/  @!P6 BRA `(.L_x_8) ;  /* 0xfffffffc00f8e947 */ /* 0x001fea000383ffff */
[----:B------:R-:W-:Y:S05]  /*4ef0*/  BRA `(.L_x_16) ;  /* 0xffffffe0007c7947 */ /* 0x000fea000383ffff */
.L_x_12:
[----:B------:R-:W1:Y:S02]  /*4f00*/  SYNCS.PHASECHK.TRANS64.TRYWAIT P0, [UR15], R4 ;  /* 0x00000004ff0075a7 */ /* 0x000e64000800110f */
[----:B-1----:R-:W-:Y:S05]  /*4f10*/  @!P0 BRA `(.L_x_12) ;  /* 0xfffffffc00f88947 */ /* 0x002fea000383ffff */
[----:B------:R-:W-:Y:S05]  /*4f20*/  BRA `(.L_x_11) ;  /* 0xffffffec00207947 */ /* 0x000fea000383ffff */
        .weak           $__internal_0_$__cuda_sm10x_tcgen05_guardrail_trap_col_being_dealloced_not_returned_by_alloc
        .type           $__internal_0_$__cuda_sm10x_tcgen05_guardrail_trap_col_being_dealloced_not_returned_by_alloc,@function
        .size           $__internal_0_$__cuda_sm10x_tcgen05_guardrail_trap_col_being_dealloced_not_returned_by_alloc,($__internal_1_$__cuda_sm10x_tcgen05_guardrail_trap_phase_invalid_during_alloc - $__internal_0_$__cuda_sm10x_tcgen05_guardrail_trap_col_being_dealloced_not_returned_by_alloc)
$__internal_0_$__cuda_sm10x_tcgen05_guardrail_trap_col_being_dealloced_not_returned_by_alloc:
[----:B------:R-:W-:Y:S05]  /*4f30*/  BPT.TRAP 0x1 ;  /* 0x000000040000795c */ /* 0x000fea0000300000 */
[----:B------:R-:W-:-:S04]  /*4f40*/  IMAD.MOV.U32 R3, RZ, RZ, 0x0 ;  /* 0x00000000ff037424 */ /* 0x000fc800078e00ff */
[----:B------:R-:W-:Y:S05]  /*4f50*/  RET.REL.NODEC R2 `(matmul_kernel) ;  /* 0xffffffb002287950 */ /* 0x000fea0003c3ffff */
        .weak           $__internal_1_$__cuda_sm10x_tcgen05_guardrail_trap_phase_invalid_during_alloc
        .type           $__internal_1_$__cuda_sm10x_tcgen05_guardrail_trap_phase_invalid_during_alloc,@function
        .size           $__internal_1_$__cuda_sm10x_tcgen05_guardrail_trap_phase_invalid_during_alloc,($__internal_2_$__cuda_sm10x_tcgen05_guardrail_trap_unallocated_columns_being_dealloced - $__internal_1_$__cuda_sm10x_tcgen05_guardrail_trap_phase_invalid_during_alloc)
$__internal_1_$__cuda_sm10x_tcgen05_guardrail_trap_phase_invalid_during_alloc:
[----:B------:R-:W-:Y:S05]  /*4f60*/  BPT.TRAP 0x1 ;  /* 0x000000040000795c */ /* 0x000fea0000300000 */
[----:B------:R-:W-:-:S04]  /*4f70*/  IMAD.MOV.U32 R3, RZ, RZ, 0x0 ;  /* 0x00000000ff037424 */ /* 0x000fc800078e00ff */
[----:B------:R-:W-:Y:S05]  /*4f80*/  RET.REL.NODEC R2 `(matmul_kernel) ;  /* 0xffffffb0021c7950 */ /* 0x000fea0003c3ffff */
        .weak           $__internal_2_$__cuda_sm10x_tcgen05_guardrail_trap_unallocated_columns_being_dealloced
        .type           $__internal_2_$__cuda_sm10x_tcgen05_guardrail_trap_unallocated_columns_being_dealloced,@function
        .size           $__internal_2_$__cuda_sm10x_tcgen05_guardrail_trap_unallocated_columns_being_dealloced,(.L_x_20 - $__internal_2_$__cuda_sm10x_tcgen05_guardrail_trap_unallocated_columns_being_dealloced)
$__internal_2_$__cuda_sm10x_tcgen05_guardrail_trap_unallocated_columns_being_dealloced:
[----:B------:R-:W-:Y:S05]  /*4f90*/  BPT.TRAP 0x1 ;  /* 0x000000040000795c */ /* 0x000fea0000300000 */
[----:B------:R-:W-:-:S04]  /*4fa0*/  IMAD.MOV.U32 R3, RZ, RZ, 0x0 ;  /* 0x00000000ff037424 */ /* 0x000fc800078e00ff */
[----:B------:R-:W-:Y:S05]  /*4fb0*/  RET.REL.NODEC R2 `(matmul_kernel) ;  /* 0xffffffb002107950 */ /* 0x000fea0003c3ffff */
.L_x_17:
[----:B------:R-:W-:-:S00]  /*4fc0*/  BRA `(.L_x_17) ;  /* 0xfffffffc00fc7947 */ /* 0x000fc0000383ffff */
[----:B------:R-:W-:-:S00]  /*4fd0*/  NOP ;  /* 0x0000000000007918 */ /* 0x000fc00000000000 */
        /* <DEDUP_REMOVED lines=10> */
.L_x_20:


//--------------------- .nv.shared.matmul_kernel  --------------------------
	.section	.nv.shared.matmul_kernel,"aw",@nobits
	.sectionflags	@""
	.align	16
	.zero		1024


//--------------------- .nv.shared.reserved.0     --------------------------
	.section	.nv.shared.reserved.0,"aw",@nobits
	.align	8
	.weak		__nv_reservedSMEM_offset_0_alias
	.size		__nv_reservedSMEM_offset_0_alias, 0, 64
	.other		__nv_reservedSMEM_offset_0_alias,@"STO_CUDA_RESERVED_SHARED STV_DEFAULT"
__nv_reservedSMEM_offset_0_alias:
	.zero		0
.nv.shared.reserved.0:
	.zero		64
	.weak		__nv_reservedSMEM_allocation_phase
	.type		__nv_reservedSMEM_allocation_phase,@object
	.size		__nv_reservedSMEM_allocation_phase,(.L_0 - __nv_reservedSMEM_allocation_phase)
__nv_reservedSMEM_allocation_phase:
	.zero		1
.L_0:
	.zero		7
	.weak		__nv_reservedSMEM_devtool_atexit_pc
	.type		__nv_reservedSMEM_devtool_atexit_pc,@object
	.size		__nv_reservedSMEM_devtool_atexit_pc,(__nv_reservedSMEM_allocation_mask - __nv_reservedSMEM_devtool_atexit_pc)
__nv_reservedSMEM_devtool_atexit_pc:
	.zero		8
	.weak		__nv_reservedSMEM_allocation_mask
	.type		__nv_reservedSMEM_allocation_mask,@object
	.size		__nv_reservedSMEM_allocation_mask,(.L_2 - __nv_reservedSMEM_allocation_mask)
__nv_reservedSMEM_allocation_mask:
	.zero		4
.L_2:


//--------------------- .nv.constant0.matmul_kernel --------------------------
	.section	.nv.constant0.matmul_kernel,"a",@progbits
	.sectionflags	@""
	.align	4
.nv.constant0.matmul_kernel:
	.zero		976


//--------------------- SYMBOLS --------------------------

	.type		.nv.reservedSmem.offset0,@object
	.size		.nv.reservedSmem.offset0,0x4
	.type		.nv.reservedSmem.cap,@object
	.size		.nv.reservedSmem.cap,0x4
